// auto-generated by cutlass_sweep.gemm — config: {"arch": "sm_100", "cluster_m": 1, "cluster_n": 1, "dtype": "e5m2", "stages": 0, "tile_k": 64, "tile_m": 64, "tile_n": 256}
#include "cutlass/cutlass.h"
#include "cutlass/gemm/collective/collective_builder.hpp"
#include "cutlass/gemm/device/gemm_universal_adapter.h"
#include "cutlass/gemm/kernel/gemm_universal.hpp"
#include "cutlass/epilogue/collective/collective_builder.hpp"

using ElemA = cutlass::float_e5m2_t;
using ElemB = cutlass::float_e5m2_t;
using ElemCD = cutlass::float_e5m2_t;
using Acc  = float;
using TileShape    = cute::Shape<cute::_64, cute::_256, cute::_64>;
using ClusterShape = cute::Shape<cute::_1, cute::_1, cute::_1>;

using CollectiveEpilogue = typename cutlass::epilogue::collective::CollectiveBuilder<
    cutlass::arch::Sm100, cutlass::arch::OpClassTensorOp,
    TileShape, ClusterShape,
    cutlass::epilogue::collective::EpilogueTileAuto,
    Acc, Acc,
    ElemCD, cutlass::layout::RowMajor, 128 / cutlass::sizeof_bits<ElemCD>::value,
    ElemCD, cutlass::layout::RowMajor, 128 / cutlass::sizeof_bits<ElemCD>::value,
    cutlass::epilogue::collective::EpilogueScheduleAuto
  >::CollectiveOp;

using CollectiveMainloop = typename cutlass::gemm::collective::CollectiveBuilder<
    cutlass::arch::Sm100, cutlass::arch::OpClassTensorOp,
    ElemA, cutlass::layout::RowMajor, 128 / cutlass::sizeof_bits<ElemA>::value,
    ElemB, cutlass::layout::ColumnMajor, 128 / cutlass::sizeof_bits<ElemB>::value,
    Acc,
    TileShape, ClusterShape,
    cutlass::gemm::collective::StageCountAutoCarveout<static_cast<int>(sizeof(typename CollectiveEpilogue::SharedStorage))>,
    cutlass::gemm::collective::KernelScheduleAuto
  >::CollectiveOp;

using GemmKernel = cutlass::gemm::kernel::GemmUniversal<
    cute::Shape<int,int,int,int>,
    CollectiveMainloop,
    CollectiveEpilogue
>;
using Gemm = cutlass::gemm::device::GemmUniversalAdapter<GemmKernel>;

// Force the device kernel symbol into the cubin without needing a host main.
auto* _anchor = &cutlass::device_kernel<GemmKernel>;


// ===== COMPILED SASS (sm_100a) =====

	.target	sm_100a

	.elftype	@"ET_EXEC"


//--------------------- .note.nv.tkinfo           --------------------------
	.section	.note.nv.tkinfo,"",@"SHT_NOTE"
	.sectionflags	@"SHF_NOTE_NV_TKINFO"
	.tkinfo
        /*0018*/ 	.word	0x00000002
        /*0030*/ 	.string	""
        /*0030*/ 	.string	"ptxas"
        /*0030*/ 	.string	"Cuda compilation tools, release 13.0, V13.0.88"
        /*0030*/ 	.string	"Build cuda_13.0.r13.0/compiler.36424714_0"
        /*0030*/ 	.string	"-arch sm_100a -m 64 "



//--------------------- .note.nv.cuinfo           --------------------------
	.section	.note.nv.cuinfo,"",@"SHT_NOTE"
	.sectionflags	@"SHF_NOTE_NV_CUINFO"
        /*0018*/ 	.short	0x0002
        /*001a*/ 	.short	0x0064
        /*001c*/ 	.short	0x0082
	.zero		2


//--------------------- .nv.info                  --------------------------
	.section	.nv.info,"",@"SHT_CUDA_INFO"
	.align	4


	//----- nvinfo : EIATTR_REGCOUNT
	.align		4
        /*0000*/ 	.byte	0x04, 0x2f
        /*0002*/ 	.short	(.L_20 - .L_19)
	.align		4
.L_19:
        /*0004*/ 	.word	index@(_ZN7cutlass13device_kernelINS_4gemm6kernel13GemmUniversalIN4cute5tupleIJiiiiEEENS1_10collective13CollectiveMmaINS1_35MainloopSm100TmaUmmaWarpSpecializedILi10ELi2ELi4ENS5_IJNS4_1CILi1EEESB_SB_EEEEENS5_IJNSA_ILi64EEENSA_ILi256EEESE_EEENS_12float_e5m2_tENS5_IJlSB_lEEESH_SI_NS4_8TiledMMAINS4_8MMA_AtomIJNS4_10MMA_TraitsINS4_19SM100_MMA_F8F6F4_SSEJSH_SH_fSE_SF_NS4_17integral_constantINS4_4UMMA5MajorELSP_0EEESQ_NSN_INSO_7ScaleInELSR_0EEESS_EEEEEENS4_6LayoutISC_NS5_IJNSA_ILi0EEESW_SW_EEEEENS5_IJNS4_10UnderscoreESZ_SZ_EEEEENS4_13SM90_TMA_LOADENS4_14ComposedLayoutINS4_7SwizzleILi2ELi4ELi3EEENS4_18smem_ptr_flag_bitsILi8EEENSV_INS5_IJNSA_ILi8EEESE_EEENS5_IJSE_SB_EEEEEEEvNS4_8identityES12_S1C_vS1D_EENS_8epilogue10collective18CollectiveEpilogueINS1F_23Sm100TmaWarpSpecializedILi4ELi2ELi32ELb0ELb0EEEJSG_NS5_IJNSV_ISE_SB_EES1K_EEESH_SI_SH_SI_NS1F_6fusion15FusionCallbacksIS1J_NS1M_17LinearCombinationISH_fSH_fLNS_15FloatRoundStyleE2EEESG_S1L_JEEENS4_5SM1004TMEM4LOAD26SM100_TMEM_LOAD_16dp32b32xES12_S1C_NS4_39AutoVectorizingCopyWithAssumedAlignmentILi128EEENS4_14SM90_TMA_STOREES1C_S1X_S1X_EEEvvEEEEvNT_6ParamsE)
        /*0008*/ 	.word	0x00000079


	//----- nvinfo : EIATTR_FRAME_SIZE
	.align		4
.L_20:
        /*000c*/ 	.byte	0x04, 0x11
        /*000e*/ 	.short	(.L_22 - .L_21)
	.align		4
.L_21:
        /*0010*/ 	.word	index@($__internal_2_$__cuda_sm10x_tcgen05_guardrail_trap_unallocated_columns_being_dealloced)
        /*0014*/ 	.word	0x00000000


	//----- nvinfo : EIATTR_FRAME_SIZE
	.align		4
.L_22:
        /*0018*/ 	.byte	0x04, 0x11
        /*001a*/ 	.short	(.L_24 - .L_23)
	.align		4
.L_23:
        /*001c*/ 	.word	index@($__internal_1_$__cuda_sm10x_tcgen05_guardrail_trap_phase_invalid_during_alloc)
        /*0020*/ 	.word	0x00000000


	//----- nvinfo : EIATTR_FRAME_SIZE
	.align		4
.L_24:
        /*0024*/ 	.byte	0x04, 0x11
        /*0026*/ 	.short	(.L_26 - .L_25)
	.align		4
.L_25:
        /*0028*/ 	.word	index@($__internal_0_$__cuda_sm10x_tcgen05_guardrail_trap_col_being_dealloced_not_returned_by_alloc)
        /*002c*/ 	.word	0x00000000


	//----- nvinfo : EIATTR_FRAME_SIZE
	.align		4
.L_26:
        /*0030*/ 	.byte	0x04, 0x11
        /*0032*/ 	.short	(.L_28 - .L_27)
	.align		4
.L_27:
        /*0034*/ 	.word	index@(_ZN7cutlass13device_kernelINS_4gemm6kernel13GemmUniversalIN4cute5tupleIJiiiiEEENS1_10collective13CollectiveMmaINS1_35MainloopSm100TmaUmmaWarpSpecializedILi10ELi2ELi4ENS5_IJNS4_1CILi1EEESB_SB_EEEEENS5_IJNSA_ILi64EEENSA_ILi256EEESE_EEENS_12float_e5m2_tENS5_IJlSB_lEEESH_SI_NS4_8TiledMMAINS4_8MMA_AtomIJNS4_10MMA_TraitsINS4_19SM100_MMA_F8F6F4_SSEJSH_SH_fSE_SF_NS4_17integral_constantINS4_4UMMA5MajorELSP_0EEESQ_NSN_INSO_7ScaleInELSR_0EEESS_EEEEEENS4_6LayoutISC_NS5_IJNSA_ILi0EEESW_SW_EEEEENS5_IJNS4_10UnderscoreESZ_SZ_EEEEENS4_13SM90_TMA_LOADENS4_14ComposedLayoutINS4_7SwizzleILi2ELi4ELi3EEENS4_18smem_ptr_flag_bitsILi8EEENSV_INS5_IJNSA_ILi8EEESE_EEENS5_IJSE_SB_EEEEEEEvNS4_8identityES12_S1C_vS1D_EENS_8epilogue10collective18CollectiveEpilogueINS1F_23Sm100TmaWarpSpecializedILi4ELi2ELi32ELb0ELb0EEEJSG_NS5_IJNSV_ISE_SB_EES1K_EEESH_SI_SH_SI_NS1F_6fusion15FusionCallbacksIS1J_NS1M_17LinearCombinationISH_fSH_fLNS_15FloatRoundStyleE2EEESG_S1L_JEEENS4_5SM1004TMEM4LOAD26SM100_TMEM_LOAD_16dp32b32xES12_S1C_NS4_39AutoVectorizingCopyWithAssumedAlignmentILi128EEENS4_14SM90_TMA_STOREES1C_S1X_S1X_EEEvvEEEEvNT_6ParamsE)
        /*0038*/ 	.word	0x00000000


	//----- nvinfo : EIATTR_MIN_STACK_SIZE
	.align		4
.L_28:
        /*003c*/ 	.byte	0x04, 0x12
        /*003e*/ 	.short	(.L_30 - .L_29)
	.align		4
.L_29:
        /*0040*/ 	.word	index@(_ZN7cutlass13device_kernelINS_4gemm6kernel13GemmUniversalIN4cute5tupleIJiiiiEEENS1_10collective13CollectiveMmaINS1_35MainloopSm100TmaUmmaWarpSpecializedILi10ELi2ELi4ENS5_IJNS4_1CILi1EEESB_SB_EEEEENS5_IJNSA_ILi64EEENSA_ILi256EEESE_EEENS_12float_e5m2_tENS5_IJlSB_lEEESH_SI_NS4_8TiledMMAINS4_8MMA_AtomIJNS4_10MMA_TraitsINS4_19SM100_MMA_F8F6F4_SSEJSH_SH_fSE_SF_NS4_17integral_constantINS4_4UMMA5MajorELSP_0EEESQ_NSN_INSO_7ScaleInELSR_0EEESS_EEEEEENS4_6LayoutISC_NS5_IJNSA_ILi0EEESW_SW_EEEEENS5_IJNS4_10UnderscoreESZ_SZ_EEEEENS4_13SM90_TMA_LOADENS4_14ComposedLayoutINS4_7SwizzleILi2ELi4ELi3EEENS4_18smem_ptr_flag_bitsILi8EEENSV_INS5_IJNSA_ILi8EEESE_EEENS5_IJSE_SB_EEEEEEEvNS4_8identityES12_S1C_vS1D_EENS_8epilogue10collective18CollectiveEpilogueINS1F_23Sm100TmaWarpSpecializedILi4ELi2ELi32ELb0ELb0EEEJSG_NS5_IJNSV_ISE_SB_EES1K_EEESH_SI_SH_SI_NS1F_6fusion15FusionCallbacksIS1J_NS1M_17LinearCombinationISH_fSH_fLNS_15FloatRoundStyleE2EEESG_S1L_JEEENS4_5SM1004TMEM4LOAD26SM100_TMEM_LOAD_16dp32b32xES12_S1C_NS4_39AutoVectorizingCopyWithAssumedAlignmentILi128EEENS4_14SM90_TMA_STOREES1C_S1X_S1X_EEEvvEEEEvNT_6ParamsE)
        /*0044*/ 	.word	0x00000000
.L_30:


//--------------------- .nv.compat                --------------------------
	.section	.nv.compat,"",@"SHT_CUDA_COMPAT_INFO"
	.align	4
        /*0000*/ 	.byte	0x02, 0x09, 0x01, 0x00, 0x02, 0x02, 0x02, 0x00, 0x02, 0x05, 0x05, 0x00, 0x03, 0x07, 0x01, 0x01
        /*0010*/ 	.byte	0x02, 0x03, 0x01, 0x00, 0x02, 0x06, 0x01, 0x00, 0x04, 0x0b, 0x08, 0x00, 0x09, 0x00, 0x00, 0x00
        /*0020*/ 	.byte	0x00, 0x00, 0x00, 0x00


//--------------------- .nv.info._ZN7cutlass13device_kernelINS_4gemm6kernel13GemmUniversalIN4cute5tupleIJiiiiEEENS1_10collective13CollectiveMmaINS1_35MainloopSm100TmaUmmaWarpSpecializedILi10ELi2ELi4ENS5_IJNS4_1CILi1EEESB_SB_EEEEENS5_IJNSA_ILi64EEENSA_ILi256EEESE_EEENS_12float_e5m2_tENS5_IJlSB_lEEESH_SI_NS4_8TiledMMAINS4_8MMA_AtomIJNS4_10MMA_TraitsINS4_19SM100_MMA_F8F6F4_SSEJSH_SH_fSE_SF_NS4_17integral_constantINS4_4UMMA5MajorELSP_0EEESQ_NSN_INSO_7ScaleInELSR_0EEESS_EEEEEENS4_6LayoutISC_NS5_IJNSA_ILi0EEESW_SW_EEEEENS5_IJNS4_10UnderscoreESZ_SZ_EEEEENS4_13SM90_TMA_LOADENS4_14ComposedLayoutINS4_7SwizzleILi2ELi4ELi3EEENS4_18smem_ptr_flag_bitsILi8EEENSV_INS5_IJNSA_ILi8EEESE_EEENS5_IJSE_SB_EEEEEEEvNS4_8identityES12_S1C_vS1D_EENS_8epilogue10collective18CollectiveEpilogueINS1F_23Sm100TmaWarpSpecializedILi4ELi2ELi32ELb0ELb0EEEJSG_NS5_IJNSV_ISE_SB_EES1K_EEESH_SI_SH_SI_NS1F_6fusion15FusionCallbacksIS1J_NS1M_17LinearCombinationISH_fSH_fLNS_15FloatRoundStyleE2EEESG_S1L_JEEENS4_5SM1004TMEM4LOAD26SM100_TMEM_LOAD_16dp32b32xES12_S1C_NS4_39AutoVectorizingCopyWithAssumedAlignmentILi128EEENS4_14SM90_TMA_STOREES1C_S1X_S1X_EEEvvEEEEvNT_6ParamsE --------------------------
	.section	.nv.info._ZN7cutlass13device_kernelINS_4gemm6kernel13GemmUniversalIN4cute5tupleIJiiiiEEENS1_10collective13CollectiveMmaINS1_35MainloopSm100TmaUmmaWarpSpecializedILi10ELi2ELi4ENS5_IJNS4_1CILi1EEESB_SB_EEEEENS5_IJNSA_ILi64EEENSA_ILi256EEESE_EEENS_12float_e5m2_tENS5_IJlSB_lEEESH_SI_NS4_8TiledMMAINS4_8MMA_AtomIJNS4_10MMA_TraitsINS4_19SM100_MMA_F8F6F4_SSEJSH_SH_fSE_SF_NS4_17integral_constantINS4_4UMMA5MajorELSP_0EEESQ_NSN_INSO_7ScaleInELSR_0EEESS_EEEEEENS4_6LayoutISC_NS5_IJNSA_ILi0EEESW_SW_EEEEENS5_IJNS4_10UnderscoreESZ_SZ_EEEEENS4_13SM90_TMA_LOADENS4_14ComposedLayoutINS4_7SwizzleILi2ELi4ELi3EEENS4_18smem_ptr_flag_bitsILi8EEENSV_INS5_IJNSA_ILi8EEESE_EEENS5_IJSE_SB_EEEEEEEvNS4_8identityES12_S1C_vS1D_EENS_8epilogue10collective18CollectiveEpilogueINS1F_23Sm100TmaWarpSpecializedILi4ELi2ELi32ELb0ELb0EEEJSG_NS5_IJNSV_ISE_SB_EES1K_EEESH_SI_SH_SI_NS1F_6fusion15FusionCallbacksIS1J_NS1M_17LinearCombinationISH_fSH_fLNS_15FloatRoundStyleE2EEESG_S1L_JEEENS4_5SM1004TMEM4LOAD26SM100_TMEM_LOAD_16dp32b32xES12_S1C_NS4_39AutoVectorizingCopyWithAssumedAlignmentILi128EEENS4_14SM90_TMA_STOREES1C_S1X_S1X_EEEvvEEEEvNT_6ParamsE,"",@"SHT_CUDA_INFO"
	.sectionflags	@""
	.align	4


	//----- nvinfo : EIATTR_CUDA_API_VERSION
	.align		4
        /*0000*/ 	.byte	0x04, 0x37
        /*0002*/ 	.short	(.L_32 - .L_31)
.L_31:
        /*0004*/ 	.word	0x00000082


	//----- nvinfo : EIATTR_KPARAM_INFO
	.align		4
.L_32:
        /*0008*/ 	.byte	0x04, 0x17
        /*000a*/ 	.short	(.L_34 - .L_33)
.L_33:
        /*000c*/ 	.word	0x00000000
        /*0010*/ 	.short	0x0000
        /*0012*/ 	.short	0x0000
        /*0014*/ 	.byte	0x00, 0xf0, 0x01, 0x20


	//----- nvinfo : EIATTR_AT_ENTRY_FRAGMENTS
	.align		4
.L_34:
        /*0018*/ 	.byte	0x04, 0x4f
        /*001a*/ 	.short	(.L_36 - .L_35)


	//   ....[0]....
.L_35:
        /*001c*/ 	.word	0x00000006


	//----- nvinfo : EIATTR_RESERVED_SMEM_USED
	.align		4
.L_36:
        /*0020*/ 	.byte	0x01, 0x41
	.zero		2


	//----- nvinfo : EIATTR_SPARSE_MMA_MASK
	.align		4
        /*0024*/ 	.byte	0x03, 0x50
        /*0026*/ 	.short	0x0000


	//----- nvinfo : EIATTR_TCGEN05_1CTA_USED
	.align		4
        /*0028*/ 	.byte	0x01, 0x51
	.zero		2


	//----- nvinfo : EIATTR_MAXREG_COUNT
	.align		4
        /*002c*/ 	.byte	0x03, 0x1b
        /*002e*/ 	.short	0x00ff


	//----- nvinfo : EIATTR_NUM_BARRIERS
	.align		4
        /*0030*/ 	.byte	0x02, 0x4c
        /*0032*/ 	.byte	0x07
	.zero		1


	//----- nvinfo : EIATTR_EXTERNS
	.align		4
        /*0034*/ 	.byte	0x04, 0x0f
        /*0036*/ 	.short	(.L_38 - .L_37)


	//   ....[0]....
	.align		4
.L_37:
        /*0038*/ 	.word	index@(__assertfail)


	//----- nvinfo : EIATTR_MERCURY_ISA_VERSION
	.align		4
.L_38:
        /*003c*/ 	.byte	0x03, 0x5f
        /*003e*/ 	.short	0x0101


	//----- nvinfo : EIATTR_INT_WARP_WIDE_INSTR_OFFSETS
	.align		4
        /*0040*/ 	.byte	0x04, 0x31
        /*0042*/ 	.short	(.L_40 - .L_39)


	//   ....[0]....
.L_39:
        /*0044*/ 	.word	0x00001ed0


	//   ....[1]....
        /*0048*/ 	.word	0x00003bf0


	//   ....[2]....
        /*004c*/ 	.word	0x00003c20


	//   ....[3]....
        /*0050*/ 	.word	0x00003c70


	//   ....[4]....
        /*0054*/ 	.word	0x00004590


	//   ....[5]....
        /*0058*/ 	.word	0x000045f0


	//   ....[6]....
        /*005c*/ 	.word	0x000046d0


	//   ....[7]....
        /*0060*/ 	.word	0x00004740


	//   ....[8]....
        /*0064*/ 	.word	0x00004850


	//   ....[9]....
        /*0068*/ 	.word	0x000048e0


	//   ....[10]....
        /*006c*/ 	.word	0x00004ab0


	//   ....[11]....
        /*0070*/ 	.word	0x00004c10


	//----- nvinfo : EIATTR_COOP_GROUP_MASK_REGIDS
	.align		4
.L_40:
        /*0074*/ 	.byte	0x04, 0x29
        /*0076*/ 	.short	(.L_42 - .L_41)


	//   ....[0]....
.L_41:
        /*0078*/ 	.word	0xffffffff


	//   ....[1]....
        /*007c*/ 	.word	0xffffffff


	//   ....[2]....
        /*0080*/ 	.word	0xffffffff


	//   ....[3]....
        /*0084*/ 	.word	0xffffffff


	//   ....[4]....
        /*0088*/ 	.word	0xffffffff


	//   ....[5]....
        /*008c*/ 	.word	0xffffffff


	//   ....[6]....
        /*0090*/ 	.word	0xffffffff


	//   ....[7]....
        /*0094*/ 	.word	0xffffffff


	//   ....[8]....
        /*0098*/ 	.word	0xffffffff


	//   ....[9]....
        /*009c*/ 	.word	0xffffffff


	//   ....[10]....
        /*00a0*/ 	.word	0xffffffff


	//   ....[11]....
        /*00a4*/ 	.word	0xffffffff


	//   ....[12]....
        /*00a8*/ 	.word	0xffffffff


	//----- nvinfo : EIATTR_COOP_GROUP_INSTR_OFFSETS
	.align		4
.L_42:
        /*00ac*/ 	.byte	0x04, 0x28
        /*00ae*/ 	.short	(.L_44 - .L_43)


	//   ....[0]....
.L_43:
        /*00b0*/ 	.word	0x00000090


	//   ....[1]....
        /*00b4*/ 	.word	0x000004d0


	//   ....[2]....
        /*00b8*/ 	.word	0x00000730


	//   ....[3]....
        /*00bc*/ 	.word	0x000008d0


	//   ....[4]....
        /*00c0*/ 	.word	0x000009d0


	//   ....[5]....
        /*00c4*/ 	.word	0x00000b40


	//   ....[6]....
        /*00c8*/ 	.word	0x00000ce0


	//   ....[7]....
        /*00cc*/ 	.word	0x00001db0


	//   ....[8]....
        /*00d0*/ 	.word	0x00002ef0


	//   ....[9]....
        /*00d4*/ 	.word	0x00003100


	//   ....[10]....
        /*00d8*/ 	.word	0x00003130


	//   ....[11]....
        /*00dc*/ 	.word	0x00003ae0


	//   ....[12]....
        /*00e0*/ 	.word	0x00003d10


	//----- nvinfo : EIATTR_VRC_CTA_INIT_COUNT
	.align		4
.L_44:
        /*00e4*/ 	.byte	0x02, 0x4a
        /*00e6*/ 	.byte	0x80
	.zero		1


	//----- nvinfo : EIATTR_SYSCALL_OFFSETS
	.align		4
        /*00e8*/ 	.byte	0x04, 0x46
        /*00ea*/ 	.short	(.L_46 - .L_45)


	//   ....[0]....
.L_45:
        /*00ec*/ 	.word	0x00005690


	//   ....[1]....
        /*00f0*/ 	.word	0x000057d0


	//   ....[2]....
        /*00f4*/ 	.word	0x00005fd0


	//   ....[3]....
        /*00f8*/ 	.word	0x00006d70


	//   ....[4]....
        /*00fc*/ 	.word	0x00007ad0


	//   ....[5]....
        /*0100*/ 	.word	0x00008860


	//----- nvinfo : EIATTR_MBARRIER_INSTR_OFFSETS
	.align		4
.L_46:
        /*0104*/ 	.byte	0x04, 0x39
        /*0106*/ 	.short	(.L_48 - .L_47)


	//   ....[0]....
.L_47:
        /*0108*/ 	.word	0x000005d0
        /*010c*/ 	.word	0x000000ff
        /*0110*/ 	.word	0x00000000
        /*0114*/ 	.short	0x0100
        /*0116*/ 	.byte	0x05
	.zero		1


	//   ....[1]....
        /*0118*/ 	.word	0x000005e0
        /*011c*/ 	.word	0x000000ff
        /*0120*/ 	.word	0x00000050
        /*0124*/ 	.short	0x0100
        /*0126*/ 	.byte	0x05
	.zero		1


	//   ....[2]....
        /*0128*/ 	.word	0x000005f0
        /*012c*/ 	.word	0x000000ff
        /*0130*/ 	.word	0x00000008
        /*0134*/ 	.short	0x0100
        /*0136*/ 	.byte	0x05
	.zero		1


	//   ....[3]....
        /*0138*/ 	.word	0x00000600
        /*013c*/ 	.word	0x000000ff
        /*0140*/ 	.word	0x00000058
        /*0144*/ 	.short	0x0100
        /*0146*/ 	.byte	0x05
	.zero		1


	//   ....[4]....
        /*0148*/ 	.word	0x00000610
        /*014c*/ 	.word	0x000000ff
        /*0150*/ 	.word	0x00000010
        /*0154*/ 	.short	0x0100
        /*0156*/ 	.byte	0x05
	.zero		1


	//   ....[5]....
        /*0158*/ 	.word	0x00000620
        /*015c*/ 	.word	0x000000ff
        /*0160*/ 	.word	0x00000060
        /*0164*/ 	.short	0x0100
        /*0166*/ 	.byte	0x05
	.zero		1


	//   ....[6]....
        /*0168*/ 	.word	0x00000630
        /*016c*/ 	.word	0x000000ff
        /*0170*/ 	.word	0x00000018
        /*0174*/ 	.short	0x0100
        /*0176*/ 	.byte	0x05
	.zero		1


	//   ....[7]....
        /*0178*/ 	.word	0x00000640
        /*017c*/ 	.word	0x000000ff
        /*0180*/ 	.word	0x00000068
        /*0184*/ 	.short	0x0100
        /*0186*/ 	.byte	0x05
	.zero		1


	//   ....[8]....
        /*0188*/ 	.word	0x00000650
        /*018c*/ 	.word	0x000000ff
        /*0190*/ 	.word	0x00000020
        /*0194*/ 	.short	0x0100
        /*0196*/ 	.byte	0x05
	.zero		1


	//   ....[9]....
        /*0198*/ 	.word	0x00000660
        /*019c*/ 	.word	0x000000ff
        /*01a0*/ 	.word	0x00000070
        /*01a4*/ 	.short	0x0100
        /*01a6*/ 	.byte	0x05
	.zero		1


	//   ....[10]....
        /*01a8*/ 	.word	0x00000670
        /*01ac*/ 	.word	0x000000ff
        /*01b0*/ 	.word	0x00000028
        /*01b4*/ 	.short	0x0100
        /*01b6*/ 	.byte	0x05
	.zero		1


	//   ....[11]....
        /*01b8*/ 	.word	0x00000680
        /*01bc*/ 	.word	0x000000ff
        /*01c0*/ 	.word	0x00000078
        /*01c4*/ 	.short	0x0100
        /*01c6*/ 	.byte	0x05
	.zero		1


	//   ....[12]....
        /*01c8*/ 	.word	0x00000690
        /*01cc*/ 	.word	0x000000ff
        /*01d0*/ 	.word	0x00000030
        /*01d4*/ 	.short	0x0100
        /*01d6*/ 	.byte	0x05
	.zero		1


	//   ....[13]....
        /*01d8*/ 	.word	0x000006a0
        /*01dc*/ 	.word	0x000000ff
        /*01e0*/ 	.word	0x00000080
        /*01e4*/ 	.short	0x0100
        /*01e6*/ 	.byte	0x05
	.zero		1


	//   ....[14]....
        /*01e8*/ 	.word	0x000006b0
        /*01ec*/ 	.word	0x000000ff
        /*01f0*/ 	.word	0x00000038
        /*01f4*/ 	.short	0x0100
        /*01f6*/ 	.byte	0x05
	.zero		1


	//   ....[15]....
        /*01f8*/ 	.word	0x000006c0
        /*01fc*/ 	.word	0x000000ff
        /*0200*/ 	.word	0x00000088
        /*0204*/ 	.short	0x0100
        /*0206*/ 	.byte	0x05
	.zero		1


	//   ....[16]....
        /*0208*/ 	.word	0x000006d0
        /*020c*/ 	.word	0x000000ff
        /*0210*/ 	.word	0x00000040
        /*0214*/ 	.short	0x0100
        /*0216*/ 	.byte	0x05
	.zero		1


	//   ....[17]....
        /*0218*/ 	.word	0x000006e0
        /*021c*/ 	.word	0x000000ff
        /*0220*/ 	.word	0x00000090
        /*0224*/ 	.short	0x0100
        /*0226*/ 	.byte	0x05
	.zero		1


	//   ....[18]....
        /*0228*/ 	.word	0x000006f0
        /*022c*/ 	.word	0x000000ff
        /*0230*/ 	.word	0x00000048
        /*0234*/ 	.short	0x0100
        /*0236*/ 	.byte	0x05
	.zero		1


	//   ....[19]....
        /*0238*/ 	.word	0x00000700
        /*023c*/ 	.word	0x000000ff
        /*0240*/ 	.word	0x00000098
        /*0244*/ 	.short	0x0100
        /*0246*/ 	.byte	0x05
	.zero		1


	//   ....[20]....
        /*0248*/ 	.word	0x00000840
        /*024c*/ 	.word	0x000000ff
        /*0250*/ 	.word	0x000000a0
        /*0254*/ 	.short	0x0100
        /*0256*/ 	.byte	0x07
	.zero		1


	//   ....[21]....
        /*0258*/ 	.word	0x00000850
        /*025c*/ 	.word	0x000000ff
        /*0260*/ 	.word	0x000000c0
        /*0264*/ 	.short	0x0100
        /*0266*/ 	.byte	0x07
	.zero		1


	//   ....[22]....
        /*0268*/ 	.word	0x00000860
        /*026c*/ 	.word	0x000000ff
        /*0270*/ 	.word	0x000000a8
        /*0274*/ 	.short	0x0100
        /*0276*/ 	.byte	0x07
	.zero		1


	//   ....[23]....
        /*0278*/ 	.word	0x00000870
        /*027c*/ 	.word	0x000000ff
        /*0280*/ 	.word	0x000000c8
        /*0284*/ 	.short	0x0100
        /*0286*/ 	.byte	0x07
	.zero		1


	//   ....[24]....
        /*0288*/ 	.word	0x00000880
        /*028c*/ 	.word	0x000000ff
        /*0290*/ 	.word	0x000000b0
        /*0294*/ 	.short	0x0100
        /*0296*/ 	.byte	0x07
	.zero		1


	//   ....[25]....
        /*0298*/ 	.word	0x00000890
        /*029c*/ 	.word	0x000000ff
        /*02a0*/ 	.word	0x000000d0
        /*02a4*/ 	.short	0x0100
        /*02a6*/ 	.byte	0x07
	.zero		1


	//   ....[26]....
        /*02a8*/ 	.word	0x000008a0
        /*02ac*/ 	.word	0x000000ff
        /*02b0*/ 	.word	0x000000b8
        /*02b4*/ 	.short	0x0100
        /*02b6*/ 	.byte	0x07
	.zero		1


	//   ....[27]....
        /*02b8*/ 	.word	0x000008b0
        /*02bc*/ 	.word	0x000000ff
        /*02c0*/ 	.word	0x000000d8
        /*02c4*/ 	.short	0x0100
        /*02c6*/ 	.byte	0x07
	.zero		1


	//   ....[28]....
        /*02c8*/ 	.word	0x000009a0
        /*02cc*/ 	.word	0x000000ff
        /*02d0*/ 	.word	0x000000e0
        /*02d4*/ 	.short	0x0100
        /*02d6*/ 	.byte	0x05
	.zero		1


	//   ....[29]....
        /*02d8*/ 	.word	0x000009b0
        /*02dc*/ 	.word	0x000000ff
        /*02e0*/ 	.word	0x000000e8
        /*02e4*/ 	.short	0x0100
        /*02e6*/ 	.byte	0x05
	.zero		1


	//   ....[30]....
        /*02e8*/ 	.word	0x00000af0
        /*02ec*/ 	.word	0x000000ff
        /*02f0*/ 	.word	0x000000f0
        /*02f4*/ 	.short	0x0100
        /*02f6*/ 	.byte	0x05
	.zero		1


	//   ....[31]....
        /*02f8*/ 	.word	0x00000b00
        /*02fc*/ 	.word	0x000000ff
        /*0300*/ 	.word	0x00000100
        /*0304*/ 	.short	0x0100
        /*0306*/ 	.byte	0x05
	.zero		1


	//   ....[32]....
        /*0308*/ 	.word	0x00000b10
        /*030c*/ 	.word	0x000000ff
        /*0310*/ 	.word	0x000000f8
        /*0314*/ 	.short	0x0100
        /*0316*/ 	.byte	0x05
	.zero		1


	//   ....[33]....
        /*0318*/ 	.word	0x00000b20
        /*031c*/ 	.word	0x000000ff
        /*0320*/ 	.word	0x00000108
        /*0324*/ 	.short	0x0100
        /*0326*/ 	.byte	0x05
	.zero		1


	//   ....[34]....
        /*0328*/ 	.word	0x00000c50
        /*032c*/ 	.word	0x000000ff
        /*0330*/ 	.word	0x00000110
        /*0334*/ 	.short	0x0100
        /*0336*/ 	.byte	0x07
	.zero		1


	//   ....[35]....
        /*0338*/ 	.word	0x00000c60
        /*033c*/ 	.word	0x000000ff
        /*0340*/ 	.word	0x00000130
        /*0344*/ 	.short	0x0100
        /*0346*/ 	.byte	0x07
	.zero		1


	//   ....[36]....
        /*0348*/ 	.word	0x00000c70
        /*034c*/ 	.word	0x000000ff
        /*0350*/ 	.word	0x00000118
        /*0354*/ 	.short	0x0100
        /*0356*/ 	.byte	0x07
	.zero		1


	//   ....[37]....
        /*0358*/ 	.word	0x00000c80
        /*035c*/ 	.word	0x000000ff
        /*0360*/ 	.word	0x00000138
        /*0364*/ 	.short	0x0100
        /*0366*/ 	.byte	0x07
	.zero		1


	//   ....[38]....
        /*0368*/ 	.word	0x00000c90
        /*036c*/ 	.word	0x000000ff
        /*0370*/ 	.word	0x00000120
        /*0374*/ 	.short	0x0100
        /*0376*/ 	.byte	0x07
	.zero		1


	//   ....[39]....
        /*0378*/ 	.word	0x00000ca0
        /*037c*/ 	.word	0x000000ff
        /*0380*/ 	.word	0x00000140
        /*0384*/ 	.short	0x0100
        /*0386*/ 	.byte	0x07
	.zero		1


	//   ....[40]....
        /*0388*/ 	.word	0x00000cb0
        /*038c*/ 	.word	0x000000ff
        /*0390*/ 	.word	0x00000128
        /*0394*/ 	.short	0x0100
        /*0396*/ 	.byte	0x07
	.zero		1


	//   ....[41]....
        /*0398*/ 	.word	0x00000cc0
        /*039c*/ 	.word	0x000000ff
        /*03a0*/ 	.word	0x00000148
        /*03a4*/ 	.short	0x0100
        /*03a6*/ 	.byte	0x07
	.zero		1


	//   ....[42]....
        /*03a8*/ 	.word	0x00000db0
        /*03ac*/ 	.word	0x000000ff
        /*03b0*/ 	.word	0x00000150
        /*03b4*/ 	.short	0x0100
        /*03b6*/ 	.byte	0x05
	.zero		1


	//   ....[43]....
        /*03b8*/ 	.word	0x00000dc0
        /*03bc*/ 	.word	0x000000ff
        /*03c0*/ 	.word	0x00000160
        /*03c4*/ 	.short	0x0100
        /*03c6*/ 	.byte	0x05
	.zero		1


	//   ....[44]....
        /*03c8*/ 	.word	0x00000dd0
        /*03cc*/ 	.word	0x000000ff
        /*03d0*/ 	.word	0x00000158
        /*03d4*/ 	.short	0x0100
        /*03d6*/ 	.byte	0x05
	.zero		1


	//   ....[45]....
        /*03d8*/ 	.word	0x00000de0
        /*03dc*/ 	.word	0x000000ff
        /*03e0*/ 	.word	0x00000168
        /*03e4*/ 	.short	0x0100
        /*03e6*/ 	.byte	0x05
	.zero		1


	//   ....[46]....
        /*03e8*/ 	.word	0x000016b0
        /*03ec*/ 	.word	0x00000002
        /*03f0*/ 	.word	0x00000160
        /*03f4*/ 	.short	0x010a
        /*03f6*/ 	.byte	0xff
	.zero		1


	//   ....[47]....
        /*03f8*/ 	.word	0x000016e0
        /*03fc*/ 	.word	0x00000002
        /*0400*/ 	.word	0x00000150
        /*0404*/ 	.short	0x0101
        /*0406*/ 	.byte	0xff
	.zero		1


	//   ....[48]....
        /*0408*/ 	.word	0x000017b0
        /*040c*/ 	.word	0x000000ff
        /*0410*/ 	.word	0x00000050
        /*0414*/ 	.short	0x010a
        /*0416*/ 	.byte	0x08
	.zero		1


	//   ....[49]....
        /*0418*/ 	.word	0x00001850
        /*041c*/ 	.word	0x000000ff
        /*0420*/ 	.word	0x00000050
        /*0424*/ 	.short	0x010a
        /*0426*/ 	.byte	0x21
	.zero		1


	//   ....[50]....
        /*0428*/ 	.word	0x000019a0
        /*042c*/ 	.word	0x000000ff
        /*0430*/ 	.word	0x00000050
        /*0434*/ 	.short	0x010a
        /*0436*/ 	.byte	0x08
	.zero		1


	//   ....[51]....
        /*0438*/ 	.word	0x00001ab0
        /*043c*/ 	.word	0x000000ff
        /*0440*/ 	.word	0x000000e8
        /*0444*/ 	.short	0x0101
        /*0446*/ 	.byte	0x04
	.zero		1


	//   ....[52]....
        /*0448*/ 	.word	0x00001ad0
        /*044c*/ 	.word	0x000000ff
        /*0450*/ 	.word	0x00000050
        /*0454*/ 	.short	0x010a
        /*0456*/ 	.byte	0x08
	.zero		1


	//   ....[53]....
        /*0458*/ 	.word	0x00001b50
        /*045c*/ 	.word	0x000000ff
        /*0460*/ 	.word	0x00000050
        /*0464*/ 	.short	0x010a
        /*0466*/ 	.byte	0x11
	.zero		1


	//   ....[54]....
        /*0468*/ 	.word	0x00001ca0
        /*046c*/ 	.word	0x000000ff
        /*0470*/ 	.word	0x00000050
        /*0474*/ 	.short	0x010a
        /*0476*/ 	.byte	0x08
	.zero		1


	//   ....[55]....
        /*0478*/ 	.word	0x00001de0
        /*047c*/ 	.word	0x00000002
        /*0480*/ 	.word	0x000000f0
        /*0484*/ 	.short	0x010a
        /*0486*/ 	.byte	0xff
	.zero		1


	//   ....[56]....
        /*0488*/ 	.word	0x00001ea0
        /*048c*/ 	.word	0x00000002
        /*0490*/ 	.word	0x00000000
        /*0494*/ 	.short	0x0101
        /*0496*/ 	.byte	0xff
	.zero		1


	//   ....[57]....
        /*0498*/ 	.word	0x00002400
        /*049c*/ 	.word	0x000000ff
        /*04a0*/ 	.word	0x00000000
        /*04a4*/ 	.short	0x010a
        /*04a6*/ 	.byte	0x05
	.zero		1


	//   ....[58]....
        /*04a8*/ 	.word	0x00002490
        /*04ac*/ 	.word	0x000000ff
        /*04b0*/ 	.word	0x00000000
        /*04b4*/ 	.short	0x010a
        /*04b6*/ 	.byte	0x05
	.zero		1


	//   ....[59]....
        /*04b8*/ 	.word	0x00002520
        /*04bc*/ 	.word	0x000000ff
        /*04c0*/ 	.word	0x00000000
        /*04c4*/ 	.short	0x010a
        /*04c6*/ 	.byte	0x05
	.zero		1


	//   ....[60]....
        /*04c8*/ 	.word	0x000025b0
        /*04cc*/ 	.word	0x000000ff
        /*04d0*/ 	.word	0x00000000
        /*04d4*/ 	.short	0x010a
        /*04d6*/ 	.byte	0x05
	.zero		1


	//   ....[61]....
        /*04d8*/ 	.word	0x00002640
        /*04dc*/ 	.word	0x000000ff
        /*04e0*/ 	.word	0x00000000
        /*04e4*/ 	.short	0x010a
        /*04e6*/ 	.byte	0x05
	.zero		1


	//   ....[62]....
        /*04e8*/ 	.word	0x000026d0
        /*04ec*/ 	.word	0x000000ff
        /*04f0*/ 	.word	0x00000000
        /*04f4*/ 	.short	0x010a
        /*04f6*/ 	.byte	0x05
	.zero		1


	//   ....[63]....
        /*04f8*/ 	.word	0x00002760
        /*04fc*/ 	.word	0x000000ff
        /*0500*/ 	.word	0x00000000
        /*0504*/ 	.short	0x010a
        /*0506*/ 	.byte	0x05
	.zero		1


	//   ....[64]....
        /*0508*/ 	.word	0x000027f0
        /*050c*/ 	.word	0x000000ff
        /*0510*/ 	.word	0x00000000
        /*0514*/ 	.short	0x010a
        /*0516*/ 	.byte	0x05
	.zero		1


	//   ....[65]....
        /*0518*/ 	.word	0x00002880
        /*051c*/ 	.word	0x000000ff
        /*0520*/ 	.word	0x00000000
        /*0524*/ 	.short	0x010a
        /*0526*/ 	.byte	0x05
	.zero		1


	//   ....[66]....
        /*0528*/ 	.word	0x00002920
        /*052c*/ 	.word	0x00000000
        /*0530*/ 	.word	0x00000000
        /*0534*/ 	.short	0x010a
        /*0536*/ 	.byte	0xff
	.zero		1


	//   ....[67]....
        /*0538*/ 	.word	0x00002a40
        /*053c*/ 	.word	0x00000000
        /*0540*/ 	.word	0x00000150
        /*0544*/ 	.short	0x010a
        /*0546*/ 	.byte	0xff
	.zero		1


	//   ....[68]....
        /*0548*/ 	.word	0x00002ab0
        /*054c*/ 	.word	0x00000000
        /*0550*/ 	.word	0x00000000
        /*0554*/ 	.short	0x0101
        /*0556*/ 	.byte	0xff
	.zero		1


	//   ....[69]....
        /*0558*/ 	.word	0x00002ad0
        /*055c*/ 	.word	0x000000ff
        /*0560*/ 	.word	0x00000100
        /*0564*/ 	.short	0x010a
        /*0566*/ 	.byte	0x05
	.zero		1


	//   ....[70]....
        /*0568*/ 	.word	0x00002bf0
        /*056c*/ 	.word	0x00000000
        /*0570*/ 	.word	0x000000f0
        /*0574*/ 	.short	0x010a
        /*0576*/ 	.byte	0xff
	.zero		1


	//   ....[71]....
        /*0578*/ 	.word	0x00002cf0
        /*057c*/ 	.word	0x00000000
        /*0580*/ 	.word	0x00000000
        /*0584*/ 	.short	0x0101
        /*0586*/ 	.byte	0xff
	.zero		1


	//   ....[72]....
        /*0588*/ 	.word	0x00002d80
        /*058c*/ 	.word	0x000000ff
        /*0590*/ 	.word	0x00000100
        /*0594*/ 	.short	0x0106
        /*0596*/ 	.byte	0x05
	.zero		1


	//   ....[73]....
        /*0598*/ 	.word	0x00002da0
        /*059c*/ 	.word	0x000000ff
        /*05a0*/ 	.word	0x00000100
        /*05a4*/ 	.short	0x010a
        /*05a6*/ 	.byte	0x05
	.zero		1


	//   ....[74]....
        /*05a8*/ 	.word	0x00002e30
        /*05ac*/ 	.word	0x000000ff
        /*05b0*/ 	.word	0x00000100
        /*05b4*/ 	.short	0x0106
        /*05b6*/ 	.byte	0x04
	.zero		1


	//   ....[75]....
        /*05b8*/ 	.word	0x00002e70
        /*05bc*/ 	.word	0x00000000
        /*05c0*/ 	.word	0x00000100
        /*05c4*/ 	.short	0x010a
        /*05c6*/ 	.byte	0xff
	.zero		1


	//   ....[76]....
        /*05c8*/ 	.word	0x00003370
        /*05cc*/ 	.word	0x00000000
        /*05d0*/ 	.word	0x000000f0
        /*05d4*/ 	.short	0x010a
        /*05d6*/ 	.byte	0xff
	.zero		1


	//   ....[77]....
        /*05d8*/ 	.word	0x00003470
        /*05dc*/ 	.word	0x00000003
        /*05e0*/ 	.word	0x00000000
        /*05e4*/ 	.short	0x0101
        /*05e6*/ 	.byte	0xff
	.zero		1


	//   ....[78]....
        /*05e8*/ 	.word	0x00003480
        /*05ec*/ 	.word	0x000000ff
        /*05f0*/ 	.word	0x00000000
        /*05f4*/ 	.short	0x010a
        /*05f6*/ 	.byte	0x04
	.zero		1


	//   ....[79]....
        /*05f8*/ 	.word	0x00003500
        /*05fc*/ 	.word	0x000000ff
        /*0600*/ 	.word	0x00000130
        /*0604*/ 	.short	0x010a
        /*0606*/ 	.byte	0x08
	.zero		1


	//   ....[80]....
        /*0608*/ 	.word	0x000035e0
        /*060c*/ 	.word	0x000000ff
        /*0610*/ 	.word	0x00000000
        /*0614*/ 	.short	0x010a
        /*0616*/ 	.byte	0x07
	.zero		1


	//   ....[81]....
        /*0618*/ 	.word	0x00003720
        /*061c*/ 	.word	0x000000ff
        /*0620*/ 	.word	0x00000000
        /*0624*/ 	.short	0x010a
        /*0626*/ 	.byte	0x04
	.zero		1


	//   ....[82]....
        /*0628*/ 	.word	0x00003910
        /*062c*/ 	.word	0x000000ff
        /*0630*/ 	.word	0x00000000
        /*0634*/ 	.short	0x010a
        /*0636*/ 	.byte	0x05
	.zero		1


	//   ....[83]....
        /*0638*/ 	.word	0x000039a0
        /*063c*/ 	.word	0x000000ff
        /*0640*/ 	.word	0x00000000
        /*0644*/ 	.short	0x010a
        /*0646*/ 	.byte	0x05
	.zero		1


	//   ....[84]....
        /*0648*/ 	.word	0x00003a30
        /*064c*/ 	.word	0x000000ff
        /*0650*/ 	.word	0x00000000
        /*0654*/ 	.short	0x010a
        /*0656*/ 	.byte	0x05
	.zero		1


	//   ....[85]....
        /*0658*/ 	.word	0x00003ac0
        /*065c*/ 	.word	0x000000ff
        /*0660*/ 	.word	0x00000000
        /*0664*/ 	.short	0x010a
        /*0666*/ 	.byte	0x07
	.zero		1


	//   ....[86]....
        /*0668*/ 	.word	0x00003f40
        /*066c*/ 	.word	0x00000000
        /*0670*/ 	.word	0x000000f0
        /*0674*/ 	.short	0x010a
        /*0676*/ 	.byte	0xff
	.zero		1


	//   ....[87]....
        /*0678*/ 	.word	0x00004000
        /*067c*/ 	.word	0x00000000
        /*0680*/ 	.word	0x00000000
        /*0684*/ 	.short	0x0101
        /*0686*/ 	.byte	0xff
	.zero		1


	//   ....[88]....
        /*0688*/ 	.word	0x00004320
        /*068c*/ 	.word	0x000000ff
        /*0690*/ 	.word	0x000000e8
        /*0694*/ 	.short	0x010a
        /*0696*/ 	.byte	0x07
	.zero		1


	//   ....[89]....
        /*0698*/ 	.word	0x00004510
        /*069c*/ 	.word	0x000000ff
        /*06a0*/ 	.word	0x000000c0
        /*06a4*/ 	.short	0x010a
        /*06a6*/ 	.byte	0x07
	.zero		1


	//   ....[90]....
        /*06a8*/ 	.word	0x00004680
        /*06ac*/ 	.word	0x000000ff
        /*06b0*/ 	.word	0x000000a0
        /*06b4*/ 	.short	0x010b
        /*06b6*/ 	.byte	0x07
	.zero		1


	//   ....[91]....
        /*06b8*/ 	.word	0x00004690
        /*06bc*/ 	.word	0x000000ff
        /*06c0*/ 	.word	0x00000000
        /*06c4*/ 	.short	0x0101
        /*06c6*/ 	.byte	0x08
	.zero		1


	//   ....[92]....
        /*06c8*/ 	.word	0x000046a0
        /*06cc*/ 	.word	0x000000ff
        /*06d0*/ 	.word	0x000000c8
        /*06d4*/ 	.short	0x010a
        /*06d6*/ 	.byte	0x07
	.zero		1


	//   ....[93]....
        /*06d8*/ 	.word	0x000047f0
        /*06dc*/ 	.word	0x000000ff
        /*06e0*/ 	.word	0x000000a8
        /*06e4*/ 	.short	0x010b
        /*06e6*/ 	.byte	0x07
	.zero		1


	//   ....[94]....
        /*06e8*/ 	.word	0x00004800
        /*06ec*/ 	.word	0x000000ff
        /*06f0*/ 	.word	0x00000000
        /*06f4*/ 	.short	0x0101
        /*06f6*/ 	.byte	0x08
	.zero		1


	//   ....[95]....
        /*06f8*/ 	.word	0x00004810
        /*06fc*/ 	.word	0x000000ff
        /*0700*/ 	.word	0x000000d0
        /*0704*/ 	.short	0x010a
        /*0706*/ 	.byte	0x07
	.zero		1


	//   ....[96]....
        /*0708*/ 	.word	0x00004990
        /*070c*/ 	.word	0x000000ff
        /*0710*/ 	.word	0x000000b0
        /*0714*/ 	.short	0x010b
        /*0716*/ 	.byte	0x07
	.zero		1


	//   ....[97]....
        /*0718*/ 	.word	0x000049d0
        /*071c*/ 	.word	0x000000ff
        /*0720*/ 	.word	0x00000000
        /*0724*/ 	.short	0x0101
        /*0726*/ 	.byte	0x08
	.zero		1


	//   ....[98]....
        /*0728*/ 	.word	0x00004a10
        /*072c*/ 	.word	0x000000ff
        /*0730*/ 	.word	0x000000d8
        /*0734*/ 	.short	0x010a
        /*0736*/ 	.byte	0x07
	.zero		1


	//   ....[99]....
        /*0738*/ 	.word	0x00004c50
        /*073c*/ 	.word	0x000000ff
        /*0740*/ 	.word	0x000000b8
        /*0744*/ 	.short	0x010b
        /*0746*/ 	.byte	0x07
	.zero		1


	//   ....[100]....
        /*0748*/ 	.word	0x00004c70
        /*074c*/ 	.word	0x000000ff
        /*0750*/ 	.word	0x00000000
        /*0754*/ 	.short	0x0101
        /*0756*/ 	.byte	0x0d
	.zero		1


	//   ....[101]....
        /*0758*/ 	.word	0x00004ca0
        /*075c*/ 	.word	0x000000ff
        /*0760*/ 	.word	0x000000c0
        /*0764*/ 	.short	0x010a
        /*0766*/ 	.byte	0x07
	.zero		1


	//   ....[102]....
        /*0768*/ 	.word	0x00004cc0
        /*076c*/ 	.word	0x000000ff
        /*0770*/ 	.word	0x000000c8
        /*0774*/ 	.short	0x010a
        /*0776*/ 	.byte	0x07
	.zero		1


	//   ....[103]....
        /*0778*/ 	.word	0x00004ce0
        /*077c*/ 	.word	0x000000ff
        /*0780*/ 	.word	0x000000d0
        /*0784*/ 	.short	0x010a
        /*0786*/ 	.byte	0x07
	.zero		1


	//   ....[104]....
        /*0788*/ 	.word	0x00004d20
        /*078c*/ 	.word	0x00000000
        /*0790*/ 	.word	0x000000d8
        /*0794*/ 	.short	0x010a
        /*0796*/ 	.byte	0xff
	.zero		1


	//   ....[105]....
        /*0798*/ 	.word	0x00005060
        /*079c*/ 	.word	0x00000000
        /*07a0*/ 	.word	0x000000f0
        /*07a4*/ 	.short	0x010a
        /*07a6*/ 	.byte	0xff
	.zero		1


	//   ....[106]....
        /*07a8*/ 	.word	0x00005170
        /*07ac*/ 	.word	0x00000000
        /*07b0*/ 	.word	0x00000000
        /*07b4*/ 	.short	0x0101
        /*07b6*/ 	.byte	0xff
	.zero		1


	//   ....[107]....
        /*07b8*/ 	.word	0x00005b90
        /*07bc*/ 	.word	0x00000002
        /*07c0*/ 	.word	0x000000a0
        /*07c4*/ 	.short	0x010a
        /*07c6*/ 	.byte	0xff
	.zero		1


	//   ....[108]....
        /*07c8*/ 	.word	0x00005bd0
        /*07cc*/ 	.word	0x00000071
        /*07d0*/ 	.word	0x00000110
        /*07d4*/ 	.short	0x010a
        /*07d6*/ 	.byte	0xff
	.zero		1


	//   ....[109]....
        /*07d8*/ 	.word	0x00005d10
        /*07dc*/ 	.word	0x00000002
        /*07e0*/ 	.word	0x000000a0
        /*07e4*/ 	.short	0x010a
        /*07e6*/ 	.byte	0xff
	.zero		1


	//   ....[110]....
        /*07e8*/ 	.word	0x00005e30
        /*07ec*/ 	.word	0x00000000
        /*07f0*/ 	.word	0x00000000
        /*07f4*/ 	.short	0x0101
        /*07f6*/ 	.byte	0xff
	.zero		1


	//   ....[111]....
        /*07f8*/ 	.word	0x00005eb0
        /*07fc*/ 	.word	0x00000071
        /*0800*/ 	.word	0x00000110
        /*0804*/ 	.short	0x010a
        /*0806*/ 	.byte	0xff
	.zero		1


	//   ....[112]....
        /*0808*/ 	.word	0x00006a00
        /*080c*/ 	.word	0x00000000
        /*0810*/ 	.word	0x000000a0
        /*0814*/ 	.short	0x010a
        /*0816*/ 	.byte	0xff
	.zero		1


	//   ....[113]....
        /*0818*/ 	.word	0x00006ac0
        /*081c*/ 	.word	0x00000000
        /*0820*/ 	.word	0x000000a0
        /*0824*/ 	.short	0x010a
        /*0826*/ 	.byte	0xff
	.zero		1


	//   ....[114]....
        /*0828*/ 	.word	0x00006bf0
        /*082c*/ 	.word	0x00000000
        /*0830*/ 	.word	0x00000000
        /*0834*/ 	.short	0x0101
        /*0836*/ 	.byte	0xff
	.zero		1


	//   ....[115]....
        /*0838*/ 	.word	0x00007760
        /*083c*/ 	.word	0x00000000
        /*0840*/ 	.word	0x000000a0
        /*0844*/ 	.short	0x010a
        /*0846*/ 	.byte	0xff
	.zero		1


	//   ....[116]....
        /*0848*/ 	.word	0x00007820
        /*084c*/ 	.word	0x00000000
        /*0850*/ 	.word	0x000000a0
        /*0854*/ 	.short	0x010a
        /*0856*/ 	.byte	0xff
	.zero		1


	//   ....[117]....
        /*0858*/ 	.word	0x00007950
        /*085c*/ 	.word	0x00000000
        /*0860*/ 	.word	0x00000000
        /*0864*/ 	.short	0x0101
        /*0866*/ 	.byte	0xff
	.zero		1


	//   ....[118]....
        /*0868*/ 	.word	0x000084f0
        /*086c*/ 	.word	0x00000000
        /*0870*/ 	.word	0x000000a0
        /*0874*/ 	.short	0x010a
        /*0876*/ 	.byte	0xff
	.zero		1


	//   ....[119]....
        /*0878*/ 	.word	0x000085b0
        /*087c*/ 	.word	0x00000000
        /*0880*/ 	.word	0x000000a0
        /*0884*/ 	.short	0x010a
        /*0886*/ 	.byte	0xff
	.zero		1


	//   ....[120]....
        /*0888*/ 	.word	0x000086e0
        /*088c*/ 	.word	0x00000000
        /*0890*/ 	.word	0x00000000
        /*0894*/ 	.short	0x0101
        /*0896*/ 	.byte	0xff
	.zero		1


	//   ....[121]....
        /*0898*/ 	.word	0x00008b20
        /*089c*/ 	.word	0x000000ff
        /*08a0*/ 	.word	0x00000000
        /*08a4*/ 	.short	0x0101
        /*08a6*/ 	.byte	0x05
	.zero		1


	//   ....[122]....
        /*08a8*/ 	.word	0x00009360
        /*08ac*/ 	.word	0x00000002
        /*08b0*/ 	.word	0x00000160
        /*08b4*/ 	.short	0x010a
        /*08b6*/ 	.byte	0xff
	.zero		1


	//   ....[123]....
        /*08b8*/ 	.word	0x000093c0
        /*08bc*/ 	.word	0x00000002
        /*08c0*/ 	.word	0x00000050
        /*08c4*/ 	.short	0x010a
        /*08c6*/ 	.byte	0xff
	.zero		1


	//   ....[124]....
        /*08c8*/ 	.word	0x00009420
        /*08cc*/ 	.word	0x00000002
        /*08d0*/ 	.word	0x00000050
        /*08d4*/ 	.short	0x010a
        /*08d6*/ 	.byte	0xff
	.zero		1


	//   ....[125]....
        /*08d8*/ 	.word	0x00009470
        /*08dc*/ 	.word	0x00000002
        /*08e0*/ 	.word	0x000000f0
        /*08e4*/ 	.short	0x010a
        /*08e6*/ 	.byte	0xff
	.zero		1


	//   ....[126]....
        /*08e8*/ 	.word	0x000094d0
        /*08ec*/ 	.word	0x00000000
        /*08f0*/ 	.word	0x00000000
        /*08f4*/ 	.short	0x010a
        /*08f6*/ 	.byte	0xff
	.zero		1


	//   ....[127]....
        /*08f8*/ 	.word	0x00009530
        /*08fc*/ 	.word	0x00000000
        /*0900*/ 	.word	0x00000000
        /*0904*/ 	.short	0x010a
        /*0906*/ 	.byte	0xff
	.zero		1


	//   ....[128]....
        /*0908*/ 	.word	0x00009590
        /*090c*/ 	.word	0x00000000
        /*0910*/ 	.word	0x00000000
        /*0914*/ 	.short	0x010a
        /*0916*/ 	.byte	0xff
	.zero		1


	//   ....[129]....
        /*0918*/ 	.word	0x000095f0
        /*091c*/ 	.word	0x00000000
        /*0920*/ 	.word	0x00000000
        /*0924*/ 	.short	0x010a
        /*0926*/ 	.byte	0xff
	.zero		1


	//   ....[130]....
        /*0928*/ 	.word	0x00009650
        /*092c*/ 	.word	0x00000000
        /*0930*/ 	.word	0x00000000
        /*0934*/ 	.short	0x010a
        /*0936*/ 	.byte	0xff
	.zero		1


	//   ....[131]....
        /*0938*/ 	.word	0x000096b0
        /*093c*/ 	.word	0x00000000
        /*0940*/ 	.word	0x00000000
        /*0944*/ 	.short	0x010a
        /*0946*/ 	.byte	0xff
	.zero		1


	//   ....[132]....
        /*0948*/ 	.word	0x00009710
        /*094c*/ 	.word	0x00000000
        /*0950*/ 	.word	0x00000000
        /*0954*/ 	.short	0x010a
        /*0956*/ 	.byte	0xff
	.zero		1


	//   ....[133]....
        /*0958*/ 	.word	0x00009770
        /*095c*/ 	.word	0x00000000
        /*0960*/ 	.word	0x00000000
        /*0964*/ 	.short	0x010a
        /*0966*/ 	.byte	0xff
	.zero		1


	//   ....[134]....
        /*0968*/ 	.word	0x000097d0
        /*096c*/ 	.word	0x00000000
        /*0970*/ 	.word	0x00000000
        /*0974*/ 	.short	0x010a
        /*0976*/ 	.byte	0xff
	.zero		1


	//   ....[135]....
        /*0978*/ 	.word	0x00009820
        /*097c*/ 	.word	0x00000000
        /*0980*/ 	.word	0x00000150
        /*0984*/ 	.short	0x010a
        /*0986*/ 	.byte	0xff
	.zero		1


	//   ....[136]....
        /*0988*/ 	.word	0x00009880
        /*098c*/ 	.word	0x00000000
        /*0990*/ 	.word	0x00000100
        /*0994*/ 	.short	0x010a
        /*0996*/ 	.byte	0xff
	.zero		1


	//   ....[137]....
        /*0998*/ 	.word	0x000098d0
        /*099c*/ 	.word	0x00000000
        /*09a0*/ 	.word	0x000000f0
        /*09a4*/ 	.short	0x010a
        /*09a6*/ 	.byte	0xff
	.zero		1


	//   ....[138]....
        /*09a8*/ 	.word	0x00009930
        /*09ac*/ 	.word	0x00000000
        /*09b0*/ 	.word	0x00000100
        /*09b4*/ 	.short	0x010a
        /*09b6*/ 	.byte	0xff
	.zero		1


	//   ....[139]....
        /*09b8*/ 	.word	0x00009980
        /*09bc*/ 	.word	0x00000000
        /*09c0*/ 	.word	0x000000f0
        /*09c4*/ 	.short	0x010a
        /*09c6*/ 	.byte	0xff
	.zero		1


	//   ....[140]....
        /*09c8*/ 	.word	0x000099e0
        /*09cc*/ 	.word	0x00000002
        /*09d0*/ 	.word	0x00000130
        /*09d4*/ 	.short	0x010a
        /*09d6*/ 	.byte	0xff
	.zero		1


	//   ....[141]....
        /*09d8*/ 	.word	0x00009a40
        /*09dc*/ 	.word	0x00000000
        /*09e0*/ 	.word	0x00000000
        /*09e4*/ 	.short	0x010a
        /*09e6*/ 	.byte	0xff
	.zero		1


	//   ....[142]....
        /*09e8*/ 	.word	0x00009aa0
        /*09ec*/ 	.word	0x00000000
        /*09f0*/ 	.word	0x00000000
        /*09f4*/ 	.short	0x010a
        /*09f6*/ 	.byte	0xff
	.zero		1


	//   ....[143]....
        /*09f8*/ 	.word	0x00009b00
        /*09fc*/ 	.word	0x00000000
        /*0a00*/ 	.word	0x00000000
        /*0a04*/ 	.short	0x010a
        /*0a06*/ 	.byte	0xff
	.zero		1


	//   ....[144]....
        /*0a08*/ 	.word	0x00009b60
        /*0a0c*/ 	.word	0x00000000
        /*0a10*/ 	.word	0x00000000
        /*0a14*/ 	.short	0x010a
        /*0a16*/ 	.byte	0xff
	.zero		1


	//   ....[145]....
        /*0a18*/ 	.word	0x00009bc0
        /*0a1c*/ 	.word	0x00000000
        /*0a20*/ 	.word	0x00000000
        /*0a24*/ 	.short	0x010a
        /*0a26*/ 	.byte	0xff
	.zero		1


	//   ....[146]....
        /*0a28*/ 	.word	0x00009c10
        /*0a2c*/ 	.word	0x00000000
        /*0a30*/ 	.word	0x000000f0
        /*0a34*/ 	.short	0x010a
        /*0a36*/ 	.byte	0xff
	.zero		1


	//   ....[147]....
        /*0a38*/ 	.word	0x00009c70
        /*0a3c*/ 	.word	0x00000000
        /*0a40*/ 	.word	0x000000e8
        /*0a44*/ 	.short	0x010a
        /*0a46*/ 	.byte	0xff
	.zero		1


	//   ....[148]....
        /*0a48*/ 	.word	0x00009cd0
        /*0a4c*/ 	.word	0x00000000
        /*0a50*/ 	.word	0x000000c0
        /*0a54*/ 	.short	0x010a
        /*0a56*/ 	.byte	0xff
	.zero		1


	//   ....[149]....
        /*0a58*/ 	.word	0x00009d30
        /*0a5c*/ 	.word	0x00000000
        /*0a60*/ 	.word	0x000000c8
        /*0a64*/ 	.short	0x010a
        /*0a66*/ 	.byte	0xff
	.zero		1


	//   ....[150]....
        /*0a68*/ 	.word	0x00009d90
        /*0a6c*/ 	.word	0x00000000
        /*0a70*/ 	.word	0x000000d0
        /*0a74*/ 	.short	0x010a
        /*0a76*/ 	.byte	0xff
	.zero		1


	//   ....[151]....
        /*0a78*/ 	.word	0x00009df0
        /*0a7c*/ 	.word	0x00000000
        /*0a80*/ 	.word	0x000000d8
        /*0a84*/ 	.short	0x010a
        /*0a86*/ 	.byte	0xff
	.zero		1


	//   ....[152]....
        /*0a88*/ 	.word	0x00009e50
        /*0a8c*/ 	.word	0x00000000
        /*0a90*/ 	.word	0x000000c0
        /*0a94*/ 	.short	0x010a
        /*0a96*/ 	.byte	0xff
	.zero		1


	//   ....[153]....
        /*0a98*/ 	.word	0x00009eb0
        /*0a9c*/ 	.word	0x00000000
        /*0aa0*/ 	.word	0x000000c8
        /*0aa4*/ 	.short	0x010a
        /*0aa6*/ 	.byte	0xff
	.zero		1


	//   ....[154]....
        /*0aa8*/ 	.word	0x00009f10
        /*0aac*/ 	.word	0x00000000
        /*0ab0*/ 	.word	0x000000d0
        /*0ab4*/ 	.short	0x010a
        /*0ab6*/ 	.byte	0xff
	.zero		1


	//   ....[155]....
        /*0ab8*/ 	.word	0x00009f60
        /*0abc*/ 	.word	0x00000000
        /*0ac0*/ 	.word	0x000000f0
        /*0ac4*/ 	.short	0x010a
        /*0ac6*/ 	.byte	0xff
	.zero		1


	//   ....[156]....
        /*0ac8*/ 	.word	0x00009fb0
        /*0acc*/ 	.word	0x00000002
        /*0ad0*/ 	.word	0x000000a0
        /*0ad4*/ 	.short	0x010a
        /*0ad6*/ 	.byte	0xff
	.zero		1


	//   ....[157]....
        /*0ad8*/ 	.word	0x0000a000
        /*0adc*/ 	.word	0x00000071
        /*0ae0*/ 	.word	0x00000110
        /*0ae4*/ 	.short	0x010a
        /*0ae6*/ 	.byte	0xff
	.zero		1


	//   ....[158]....
        /*0ae8*/ 	.word	0x0000a050
        /*0aec*/ 	.word	0x00000000
        /*0af0*/ 	.word	0x000000a0
        /*0af4*/ 	.short	0x010a
        /*0af6*/ 	.byte	0xff
	.zero		1


	//   ....[159]....
        /*0af8*/ 	.word	0x0000a0a0
        /*0afc*/ 	.word	0x00000000
        /*0b00*/ 	.word	0x000000a0
        /*0b04*/ 	.short	0x010a
        /*0b06*/ 	.byte	0xff
	.zero		1


	//   ....[160]....
        /*0b08*/ 	.word	0x0000a0f0
        /*0b0c*/ 	.word	0x00000000
        /*0b10*/ 	.word	0x000000a0
        /*0b14*/ 	.short	0x010a
        /*0b16*/ 	.byte	0xff
	.zero		1


	//----- nvinfo : EIATTR_NUM_MBARRIERS
	.align		4
.L_48:
        /*0b18*/ 	.byte	0x03, 0x38
        /*0b1a*/ 	.short	0x002e


	//----- nvinfo : EIATTR_EXIT_INSTR_OFFSETS
	.align		4
        /*0b1c*/ 	.byte	0x04, 0x1c
        /*0b1e*/ 	.short	(.L_50 - .L_49)


	//   ....[0]....
.L_49:
        /*0b20*/ 	.word	0x00002950


	//   ....[1]....
        /*0b24*/ 	.word	0x00002e40


	//   ....[2]....
        /*0b28*/ 	.word	0x00002ea0


	//   ....[3]....
        /*0b2c*/ 	.word	0x00003d20


	//   ....[4]....
        /*0b30*/ 	.word	0x00004d50


	//   ....[5]....
        /*0b34*/ 	.word	0x00004d90


	//   ....[6]....
        /*0b38*/ 	.word	0x00009350


	//----- nvinfo : EIATTR_MAX_THREADS
	.align		4
.L_50:
        /*0b3c*/ 	.byte	0x04, 0x05
        /*0b3e*/ 	.short	(.L_52 - .L_51)
.L_51:
        /*0b40*/ 	.word	0x00000100
        /*0b44*/ 	.word	0x00000001
        /*0b48*/ 	.word	0x00000001


	//----- nvinfo : EIATTR_CRS_STACK_SIZE
	.align		4
.L_52:
        /*0b4c*/ 	.byte	0x04, 0x1e
        /*0b4e*/ 	.short	(.L_54 - .L_53)
.L_53:
        /*0b50*/ 	.word	0x00000000


	//----- nvinfo : EIATTR_CBANK_PARAM_SIZE
	.align		4
.L_54:
        /*0b54*/ 	.byte	0x03, 0x19
        /*0b56*/ 	.short	0x0800


	//----- nvinfo : EIATTR_PARAM_CBANK
	.align		4
        /*0b58*/ 	.byte	0x04, 0x0a
        /*0b5a*/ 	.short	(.L_56 - .L_55)
	.align		4
.L_55:
        /*0b5c*/ 	.word	index@(.nv.constant0._ZN7cutlass13device_kernelINS_4gemm6kernel13GemmUniversalIN4cute5tupleIJiiiiEEENS1_10collective13CollectiveMmaINS1_35MainloopSm100TmaUmmaWarpSpecializedILi10ELi2ELi4ENS5_IJNS4_1CILi1EEESB_SB_EEEEENS5_IJNSA_ILi64EEENSA_ILi256EEESE_EEENS_12float_e5m2_tENS5_IJlSB_lEEESH_SI_NS4_8TiledMMAINS4_8MMA_AtomIJNS4_10MMA_TraitsINS4_19SM100_MMA_F8F6F4_SSEJSH_SH_fSE_SF_NS4_17integral_constantINS4_4UMMA5MajorELSP_0EEESQ_NSN_INSO_7ScaleInELSR_0EEESS_EEEEEENS4_6LayoutISC_NS5_IJNSA_ILi0EEESW_SW_EEEEENS5_IJNS4_10UnderscoreESZ_SZ_EEEEENS4_13SM90_TMA_LOADENS4_14ComposedLayoutINS4_7SwizzleILi2ELi4ELi3EEENS4_18smem_ptr_flag_bitsILi8EEENSV_INS5_IJNSA_ILi8EEESE_EEENS5_IJSE_SB_EEEEEEEvNS4_8identityES12_S1C_vS1D_EENS_8epilogue10collective18CollectiveEpilogueINS1F_23Sm100TmaWarpSpecializedILi4ELi2ELi32ELb0ELb0EEEJSG_NS5_IJNSV_ISE_SB_EES1K_EEESH_SI_SH_SI_NS1F_6fusion15FusionCallbacksIS1J_NS1M_17LinearCombinationISH_fSH_fLNS_15FloatRoundStyleE2EEESG_S1L_JEEENS4_5SM1004TMEM4LOAD26SM100_TMEM_LOAD_16dp32b32xES12_S1C_NS4_39AutoVectorizingCopyWithAssumedAlignmentILi128EEENS4_14SM90_TMA_STOREES1C_S1X_S1X_EEEvvEEEEvNT_6ParamsE)
        /*0b60*/ 	.short	0x0380
        /*0b62*/ 	.short	0x0800


	//----- nvinfo : EIATTR_SW_WAR
	.align		4
.L_56:
        /*0b64*/ 	.byte	0x04, 0x36
        /*0b66*/ 	.short	(.L_58 - .L_57)
.L_57:
        /*0b68*/ 	.word	0x00000008
.L_58:


//--------------------- .nv.callgraph             --------------------------
	.section	.nv.callgraph,"",@"SHT_CUDA_CALLGRAPH"
	.align	4
	.sectionentsize	8
	.align		4
        /*0000*/ 	.word	0x00000000
	.align		4
        /*0004*/ 	.word	0xffffffff
	.align		4
        /*0008*/ 	.word	index@(_ZN7cutlass13device_kernelINS_4gemm6kernel13GemmUniversalIN4cute5tupleIJiiiiEEENS1_10collective13CollectiveMmaINS1_35MainloopSm100TmaUmmaWarpSpecializedILi10ELi2ELi4ENS5_IJNS4_1CILi1EEESB_SB_EEEEENS5_IJNSA_ILi64EEENSA_ILi256EEESE_EEENS_12float_e5m2_tENS5_IJlSB_lEEESH_SI_NS4_8TiledMMAINS4_8MMA_AtomIJNS4_10MMA_TraitsINS4_19SM100_MMA_F8F6F4_SSEJSH_SH_fSE_SF_NS4_17integral_constantINS4_4UMMA5MajorELSP_0EEESQ_NSN_INSO_7ScaleInELSR_0EEESS_EEEEEENS4_6LayoutISC_NS5_IJNSA_ILi0EEESW_SW_EEEEENS5_IJNS4_10UnderscoreESZ_SZ_EEEEENS4_13SM90_TMA_LOADENS4_14ComposedLayoutINS4_7SwizzleILi2ELi4ELi3EEENS4_18smem_ptr_flag_bitsILi8EEENSV_INS5_IJNSA_ILi8EEESE_EEENS5_IJSE_SB_EEEEEEEvNS4_8identityES12_S1C_vS1D_EENS_8epilogue10collective18CollectiveEpilogueINS1F_23Sm100TmaWarpSpecializedILi4ELi2ELi32ELb0ELb0EEEJSG_NS5_IJNSV_ISE_SB_EES1K_EEESH_SI_SH_SI_NS1F_6fusion15FusionCallbacksIS1J_NS1M_17LinearCombinationISH_fSH_fLNS_15FloatRoundStyleE2EEESG_S1L_JEEENS4_5SM1004TMEM4LOAD26SM100_TMEM_LOAD_16dp32b32xES12_S1C_NS4_39AutoVectorizingCopyWithAssumedAlignmentILi128EEENS4_14SM90_TMA_STOREES1C_S1X_S1X_EEEvvEEEEvNT_6ParamsE)
	.align		4
        /*000c*/ 	.word	index@(__assertfail)
	.align		4
        /*0010*/ 	.word	0x00000000
	.align		4
        /*0014*/ 	.word	0xfffffffe
	.align		4
        /*0018*/ 	.word	0x00000000
	.align		4
        /*001c*/ 	.word	0xfffffffd
	.align		4
        /*0020*/ 	.word	0x00000000
	.align		4
        /*0024*/ 	.word	0xfffffffc


//--------------------- .nv.constant4             --------------------------
	.section	.nv.constant4,"a",@progbits
	.align	8
	.align		8
.nv.constant4:
        /*0000*/ 	.dword	__assertfail
	.align		8
        /*0008*/ 	.dword	__unnamed_1
	.align		8
        /*0010*/ 	.dword	__unnamed_2
	.align		8
        /*0018*/ 	.dword	__unnamed_3
	.align		8
        /*0020*/ 	.dword	_ZN39_INTERNAL_5107210e_4_k_cu_66f3f935_77734cuda3std3__45__cpo5beginE
	.align		8
        /*0028*/ 	.dword	_ZN39_INTERNAL_5107210e_4_k_cu_66f3f935_77734cuda3std3__45__cpo3endE
	.align		8
        /*0030*/ 	.dword	_ZN39_INTERNAL_5107210e_4_k_cu_66f3f935_77734cuda3std3__45__cpo6cbeginE
	.align		8
        /*0038*/ 	.dword	_ZN39_INTERNAL_5107210e_4_k_cu_66f3f935_77734cuda3std3__45__cpo4cendE
	.align		8
        /*0040*/ 	.dword	_ZN39_INTERNAL_5107210e_4_k_cu_66f3f935_77734cuda3std3__441_GLOBAL__N__5107210e_4_k_cu_66f3f935_77736ignoreE
	.align		8
        /*0048*/ 	.dword	_ZN39_INTERNAL_5107210e_4_k_cu_66f3f935_77734cuda3std3__419piecewise_constructE
	.align		8
        /*0050*/ 	.dword	_ZN39_INTERNAL_5107210e_4_k_cu_66f3f935_77734cuda3std3__48in_placeE
	.align		8
        /*0058*/ 	.dword	_ZN39_INTERNAL_5107210e_4_k_cu_66f3f935_77734cuda3std6ranges3__45__cpo4swapE
	.align		8
        /*0060*/ 	.dword	_ZN39_INTERNAL_5107210e_4_k_cu_66f3f935_77734cuda3std6ranges3__45__cpo9iter_moveE
	.align		8
        /*0068*/ 	.dword	_ZN39_INTERNAL_5107210e_4_k_cu_66f3f935_77734cute7productE
	.align		8
        /*0070*/ 	.dword	_ZN39_INTERNAL_5107210e_4_k_cu_66f3f935_77734cute1_E
	.align		8
        /*0078*/ 	.dword	$str$25
	.align		8
        /*0080*/ 	.dword	$str$26
	.align		8
        /*0088*/ 	.dword	$str$27
	.align		8
        /*0090*/ 	.dword	$str$28


//--------------------- .text._ZN7cutlass13device_kernelINS_4gemm6kernel13GemmUniversalIN4cute5tupleIJiiiiEEENS1_10collective13CollectiveMmaINS1_35MainloopSm100TmaUmmaWarpSpecializedILi10ELi2ELi4ENS5_IJNS4_1CILi1EEESB_SB_EEEEENS5_IJNSA_ILi64EEENSA_ILi256EEESE_EEENS_12float_e5m2_tENS5_IJlSB_lEEESH_SI_NS4_8TiledMMAINS4_8MMA_AtomIJNS4_10MMA_TraitsINS4_19SM100_MMA_F8F6F4_SSEJSH_SH_fSE_SF_NS4_17integral_constantINS4_4UMMA5MajorELSP_0EEESQ_NSN_INSO_7ScaleInELSR_0EEESS_EEEEEENS4_6LayoutISC_NS5_IJNSA_ILi0EEESW_SW_EEEEENS5_IJNS4_10UnderscoreESZ_SZ_EEEEENS4_13SM90_TMA_LOADENS4_14ComposedLayoutINS4_7SwizzleILi2ELi4ELi3EEENS4_18smem_ptr_flag_bitsILi8EEENSV_INS5_IJNSA_ILi8EEESE_EEENS5_IJSE_SB_EEEEEEEvNS4_8identityES12_S1C_vS1D_EENS_8epilogue10collective18CollectiveEpilogueINS1F_23Sm100TmaWarpSpecializedILi4ELi2ELi32ELb0ELb0EEEJSG_NS5_IJNSV_ISE_SB_EES1K_EEESH_SI_SH_SI_NS1F_6fusion15FusionCallbacksIS1J_NS1M_17LinearCombinationISH_fSH_fLNS_15FloatRoundStyleE2EEESG_S1L_JEEENS4_5SM1004TMEM4LOAD26SM100_TMEM_LOAD_16dp32b32xES12_S1C_NS4_39AutoVectorizingCopyWithAssumedAlignmentILi128EEENS4_14SM90_TMA_STOREES1C_S1X_S1X_EEEvvEEEEvNT_6ParamsE --------------------------
	.section	.text._ZN7cutlass13device_kernelINS_4gemm6kernel13GemmUniversalIN4cute5tupleIJiiiiEEENS1_10collective13CollectiveMmaINS1_35MainloopSm100TmaUmmaWarpSpecializedILi10ELi2ELi4ENS5_IJNS4_1CILi1EEESB_SB_EEEEENS5_IJNSA_ILi64EEENSA_ILi256EEESE_EEENS_12float_e5m2_tENS5_IJlSB_lEEESH_SI_NS4_8TiledMMAINS4_8MMA_AtomIJNS4_10MMA_TraitsINS4_19SM100_MMA_F8F6F4_SSEJSH_SH_fSE_SF_NS4_17integral_constantINS4_4UMMA5MajorELSP_0EEESQ_NSN_INSO_7ScaleInELSR_0EEESS_EEEEEENS4_6LayoutISC_NS5_IJNSA_ILi0EEESW_SW_EEEEENS5_IJNS4_10UnderscoreESZ_SZ_EEEEENS4_13SM90_TMA_LOADENS4_14ComposedLayoutINS4_7SwizzleILi2ELi4ELi3EEENS4_18smem_ptr_flag_bitsILi8EEENSV_INS5_IJNSA_ILi8EEESE_EEENS5_IJSE_SB_EEEEEEEvNS4_8identityES12_S1C_vS1D_EENS_8epilogue10collective18CollectiveEpilogueINS1F_23Sm100TmaWarpSpecializedILi4ELi2ELi32ELb0ELb0EEEJSG_NS5_IJNSV_ISE_SB_EES1K_EEESH_SI_SH_SI_NS1F_6fusion15FusionCallbacksIS1J_NS1M_17LinearCombinationISH_fSH_fLNS_15FloatRoundStyleE2EEESG_S1L_JEEENS4_5SM1004TMEM4LOAD26SM100_TMEM_LOAD_16dp32b32xES12_S1C_NS4_39AutoVectorizingCopyWithAssumedAlignmentILi128EEENS4_14SM90_TMA_STOREES1C_S1X_S1X_EEEvvEEEEvNT_6ParamsE,"ax",@progbits
	.align	128
.text._ZN7cutlass13device_kernelINS_4gemm6kernel13GemmUniversalIN4cute5tupleIJiiiiEEENS1_10collective13CollectiveMmaINS1_35MainloopSm100TmaUmmaWarpSpecializedILi10ELi2ELi4ENS5_IJNS4_1CILi1EEESB_SB_EEEEENS5_IJNSA_ILi64EEENSA_ILi256EEESE_EEENS_12float_e5m2_tENS5_IJlSB_lEEESH_SI_NS4_8TiledMMAINS4_8MMA_AtomIJNS4_10MMA_TraitsINS4_19SM100_MMA_F8F6F4_SSEJSH_SH_fSE_SF_NS4_17integral_constantINS4_4UMMA5MajorELSP_0EEESQ_NSN_INSO_7ScaleInELSR_0EEESS_EEEEEENS4_6LayoutISC_NS5_IJNSA_ILi0EEESW_SW_EEEEENS5_IJNS4_10UnderscoreESZ_SZ_EEEEENS4_13SM90_TMA_LOADENS4_14ComposedLayoutINS4_7SwizzleILi2ELi4ELi3EEENS4_18smem_ptr_flag_bitsILi8EEENSV_INS5_IJNSA_ILi8EEESE_EEENS5_IJSE_SB_EEEEEEEvNS4_8identityES12_S1C_vS1D_EENS_8epilogue10collective18CollectiveEpilogueINS1F_23Sm100TmaWarpSpecializedILi4ELi2ELi32ELb0ELb0EEEJSG_NS5_IJNSV_ISE_SB_EES1K_EEESH_SI_SH_SI_NS1F_6fusion15FusionCallbacksIS1J_NS1M_17LinearCombinationISH_fSH_fLNS_15FloatRoundStyleE2EEESG_S1L_JEEENS4_5SM1004TMEM4LOAD26SM100_TMEM_LOAD_16dp32b32xES12_S1C_NS4_39AutoVectorizingCopyWithAssumedAlignmentILi128EEENS4_14SM90_TMA_STOREES1C_S1X_S1X_EEEvvEEEEvNT_6ParamsE:
        .type           _ZN7cutlass13device_kernelINS_4gemm6kernel13GemmUniversalIN4cute5tupleIJiiiiEEENS1_10collective13CollectiveMmaINS1_35MainloopSm100TmaUmmaWarpSpecializedILi10ELi2ELi4ENS5_IJNS4_1CILi1EEESB_SB_EEEEENS5_IJNSA_ILi64EEENSA_ILi256EEESE_EEENS_12float_e5m2_tENS5_IJlSB_lEEESH_SI_NS4_8TiledMMAINS4_8MMA_AtomIJNS4_10MMA_TraitsINS4_19SM100_MMA_F8F6F4_SSEJSH_SH_fSE_SF_NS4_17integral_constantINS4_4UMMA5MajorELSP_0EEESQ_NSN_INSO_7ScaleInELSR_0EEESS_EEEEEENS4_6LayoutISC_NS5_IJNSA_ILi0EEESW_SW_EEEEENS5_IJNS4_10UnderscoreESZ_SZ_EEEEENS4_13SM90_TMA_LOADENS4_14ComposedLayoutINS4_7SwizzleILi2ELi4ELi3EEENS4_18smem_ptr_flag_bitsILi8EEENSV_INS5_IJNSA_ILi8EEESE_EEENS5_IJSE_SB_EEEEEEEvNS4_8identityES12_S1C_vS1D_EENS_8epilogue10collective18CollectiveEpilogueINS1F_23Sm100TmaWarpSpecializedILi4ELi2ELi32ELb0ELb0EEEJSG_NS5_IJNSV_ISE_SB_EES1K_EEESH_SI_SH_SI_NS1F_6fusion15FusionCallbacksIS1J_NS1M_17LinearCombinationISH_fSH_fLNS_15FloatRoundStyleE2EEESG_S1L_JEEENS4_5SM1004TMEM4LOAD26SM100_TMEM_LOAD_16dp32b32xES12_S1C_NS4_39AutoVectorizingCopyWithAssumedAlignmentILi128EEENS4_14SM90_TMA_STOREES1C_S1X_S1X_EEEvvEEEEvNT_6ParamsE,@function
        .size           _ZN7cutlass13device_kernelINS_4gemm6kernel13GemmUniversalIN4cute5tupleIJiiiiEEENS1_10collective13CollectiveMmaINS1_35MainloopSm100TmaUmmaWarpSpecializedILi10ELi2ELi4ENS5_IJNS4_1CILi1EEESB_SB_EEEEENS5_IJNSA_ILi64EEENSA_ILi256EEESE_EEENS_12float_e5m2_tENS5_IJlSB_lEEESH_SI_NS4_8TiledMMAINS4_8MMA_AtomIJNS4_10MMA_TraitsINS4_19SM100_MMA_F8F6F4_SSEJSH_SH_fSE_SF_NS4_17integral_constantINS4_4UMMA5MajorELSP_0EEESQ_NSN_INSO_7ScaleInELSR_0EEESS_EEEEEENS4_6LayoutISC_NS5_IJNSA_ILi0EEESW_SW_EEEEENS5_IJNS4_10UnderscoreESZ_SZ_EEEEENS4_13SM90_TMA_LOADENS4_14ComposedLayoutINS4_7SwizzleILi2ELi4ELi3EEENS4_18smem_ptr_flag_bitsILi8EEENSV_INS5_IJNSA_ILi8EEESE_EEENS5_IJSE_SB_EEEEEEEvNS4_8identityES12_S1C_vS1D_EENS_8epilogue10collective18CollectiveEpilogueINS1F_23Sm100TmaWarpSpecializedILi4ELi2ELi32ELb0ELb0EEEJSG_NS5_IJNSV_ISE_SB_EES1K_EEESH_SI_SH_SI_NS1F_6fusion15FusionCallbacksIS1J_NS1M_17LinearCombinationISH_fSH_fLNS_15FloatRoundStyleE2EEESG_S1L_JEEENS4_5SM1004TMEM4LOAD26SM100_TMEM_LOAD_16dp32b32xES12_S1C_NS4_39AutoVectorizingCopyWithAssumedAlignmentILi128EEENS4_14SM90_TMA_STOREES1C_S1X_S1X_EEEvvEEEEvNT_6ParamsE,(.L_x_189 - _ZN7cutlass13device_kernelINS_4gemm6kernel13GemmUniversalIN4cute5tupleIJiiiiEEENS1_10collective13CollectiveMmaINS1_35MainloopSm100TmaUmmaWarpSpecializedILi10ELi2ELi4ENS5_IJNS4_1CILi1EEESB_SB_EEEEENS5_IJNSA_ILi64EEENSA_ILi256EEESE_EEENS_12float_e5m2_tENS5_IJlSB_lEEESH_SI_NS4_8TiledMMAINS4_8MMA_AtomIJNS4_10MMA_TraitsINS4_19SM100_MMA_F8F6F4_SSEJSH_SH_fSE_SF_NS4_17integral_constantINS4_4UMMA5MajorELSP_0EEESQ_NSN_INSO_7ScaleInELSR_0EEESS_EEEEEENS4_6LayoutISC_NS5_IJNSA_ILi0EEESW_SW_EEEEENS5_IJNS4_10UnderscoreESZ_SZ_EEEEENS4_13SM90_TMA_LOADENS4_14ComposedLayoutINS4_7SwizzleILi2ELi4ELi3EEENS4_18smem_ptr_flag_bitsILi8EEENSV_INS5_IJNSA_ILi8EEESE_EEENS5_IJSE_SB_EEEEEEEvNS4_8identityES12_S1C_vS1D_EENS_8epilogue10collective18CollectiveEpilogueINS1F_23Sm100TmaWarpSpecializedILi4ELi2ELi32ELb0ELb0EEEJSG_NS5_IJNSV_ISE_SB_EES1K_EEESH_SI_SH_SI_NS1F_6fusion15FusionCallbacksIS1J_NS1M_17LinearCombinationISH_fSH_fLNS_15FloatRoundStyleE2EEESG_S1L_JEEENS4_5SM1004TMEM4LOAD26SM100_TMEM_LOAD_16dp32b32xES12_S1C_NS4_39AutoVectorizingCopyWithAssumedAlignmentILi128EEENS4_14SM90_TMA_STOREES1C_S1X_S1X_EEEvvEEEEvNT_6ParamsE)
        .other          _ZN7cutlass13device_kernelINS_4gemm6kernel13GemmUniversalIN4cute5tupleIJiiiiEEENS1_10collective13CollectiveMmaINS1_35MainloopSm100TmaUmmaWarpSpecializedILi10ELi2ELi4ENS5_IJNS4_1CILi1EEESB_SB_EEEEENS5_IJNSA_ILi64EEENSA_ILi256EEESE_EEENS_12float_e5m2_tENS5_IJlSB_lEEESH_SI_NS4_8TiledMMAINS4_8MMA_AtomIJNS4_10MMA_TraitsINS4_19SM100_MMA_F8F6F4_SSEJSH_SH_fSE_SF_NS4_17integral_constantINS4_4UMMA5MajorELSP_0EEESQ_NSN_INSO_7ScaleInELSR_0EEESS_EEEEEENS4_6LayoutISC_NS5_IJNSA_ILi0EEESW_SW_EEEEENS5_IJNS4_10UnderscoreESZ_SZ_EEEEENS4_13SM90_TMA_LOADENS4_14ComposedLayoutINS4_7SwizzleILi2ELi4ELi3EEENS4_18smem_ptr_flag_bitsILi8EEENSV_INS5_IJNSA_ILi8EEESE_EEENS5_IJSE_SB_EEEEEEEvNS4_8identityES12_S1C_vS1D_EENS_8epilogue10collective18CollectiveEpilogueINS1F_23Sm100TmaWarpSpecializedILi4ELi2ELi32ELb0ELb0EEEJSG_NS5_IJNSV_ISE_SB_EES1K_EEESH_SI_SH_SI_NS1F_6fusion15FusionCallbacksIS1J_NS1M_17LinearCombinationISH_fSH_fLNS_15FloatRoundStyleE2EEESG_S1L_JEEENS4_5SM1004TMEM4LOAD26SM100_TMEM_LOAD_16dp32b32xES12_S1C_NS4_39AutoVectorizingCopyWithAssumedAlignmentILi128EEENS4_14SM90_TMA_STOREES1C_S1X_S1X_EEEvvEEEEvNT_6ParamsE,@"STO_CUDA_ENTRY STV_DEFAULT"
_ZN7cutlass13device_kernelINS_4gemm6kernel13GemmUniversalIN4cute5tupleIJiiiiEEENS1_10collective13CollectiveMmaINS1_35MainloopSm100TmaUmmaWarpSpecializedILi10ELi2ELi4ENS5_IJNS4_1CILi1EEESB_SB_EEEEENS5_IJNSA_ILi64EEENSA_ILi256EEESE_EEENS_12float_e5m2_tENS5_IJlSB_lEEESH_SI_NS4_8TiledMMAINS4_8MMA_AtomIJNS4_10MMA_TraitsINS4_19SM100_MMA_F8F6F4_SSEJSH_SH_fSE_SF_NS4_17integral_constantINS4_4UMMA5MajorELSP_0EEESQ_NSN_INSO_7ScaleInELSR_0EEESS_EEEEEENS4_6LayoutISC_NS5_IJNSA_ILi0EEESW_SW_EEEEENS5_IJNS4_10UnderscoreESZ_SZ_EEEEENS4_13SM90_TMA_LOADENS4_14ComposedLayoutINS4_7SwizzleILi2ELi4ELi3EEENS4_18smem_ptr_flag_bitsILi8EEENSV_INS5_IJNSA_ILi8EEESE_EEENS5_IJSE_SB_EEEEEEEvNS4_8identityES12_S1C_vS1D_EENS_8epilogue10collective18CollectiveEpilogueINS1F_23Sm100TmaWarpSpecializedILi4ELi2ELi32ELb0ELb0EEEJSG_NS5_IJNSV_ISE_SB_EES1K_EEESH_SI_SH_SI_NS1F_6fusion15FusionCallbacksIS1J_NS1M_17LinearCombinationISH_fSH_fLNS_15FloatRoundStyleE2EEESG_S1L_JEEENS4_5SM1004TMEM4LOAD26SM100_TMEM_LOAD_16dp32b32xES12_S1C_NS4_39AutoVectorizingCopyWithAssumedAlignmentILi128EEENS4_14SM90_TMA_STOREES1C_S1X_S1X_EEEvvEEEEvNT_6ParamsE:
[----:B------:R-:W1:Y:S01]  /*0000*/  LDC R1, c[0x0][0x37c] ;  /* 0x0000df00ff017b82 */ /* 0x000e620000000800 */
[----:B------:R-:W2:Y:S01]  /*0010*/  S2R R108, SR_TID.X ;  /* 0x00000000006c7919 */ /* 0x000ea20000002100 */
[----:B------:R-:W3:Y:S01]  /*0020*/  LDCU.64 UR4, c[0x0][0x890] ;  /* 0x00011200ff0477ac */ /* 0x000ee20008000a00 */
[----:B------:R-:W-:Y:S02]  /*0030*/  PRMT R96, RZ, 0x7610, R96 ;  /* 0x00007610ff607816 */ /* 0x000fe40000000060 */
[----:B------:R-:W-:Y:S01]  /*0040*/  ELECT P5, URZ, PT ;  /* 0x0000000000ff782f */ /* 0x000fe200038a0000 */
[----:B------:R-:W4:Y:S01]  /*0050*/  LDCU.64 UR46, c[0x0][0x358] ;  /* 0x00006b00ff2e77ac */ /* 0x000f220008000a00 */
[----:B---3--:R-:W-:-:S04]  /*0060*/  UISETP.NE.U32.AND UP0, UPT, UR4, URZ, UPT ;  /* 0x000000ff0400728c */ /* 0x008fc8000bf05070 */
[----:B------:R-:W-:Y:S01]  /*0070*/  UISETP.NE.AND.EX UP0, UPT, UR5, URZ, UPT, UP0 ;  /* 0x000000ff0500728c */ /* 0x000fe2000bf05300 */
[----:B--2---:R-:W-:-:S05]  /*0080*/  SHF.R.U32.HI R101, RZ, 0x5, R108 ;  /* 0x00000005ff657819 */ /* 0x004fca000001166c */
[----:B------:R-:W2:Y:S02]  /*0090*/  SHFL.IDX PT, R0, R101, RZ, 0x1f ;  /* 0x00001fff65007589 */ /* 0x000ea400000e0000 */
[----:B--2---:R-:W-:Y:S01]  /*00a0*/  R2UR UR8, R0 ;  /* 0x00000000000872ca */ /* 0x004fe200000e0000 */
[----:B-1--4-:R-:W-:-:S14]  /*00b0*/  BRA.U UP0, `(.L_x_0) ;  /* 0x00000001002c7547 */ /* 0x012fdc000b800000 */
[----:B------:R-:W1:Y:S02]  /*00c0*/  LDCU.64 UR6, c[0x0][0x888] ;  /* 0x00011100ff0677ac */ /* 0x000e640008000a00 */
[----:B-1----:R-:W-:-:S04]  /*00d0*/  UISETP.NE.U32.AND UP0, UPT, UR6, URZ, UPT ;  /* 0x000000ff0600728c */ /* 0x002fc8000bf05070 */
[----:B------:R-:W-:-:S09]  /*00e0*/  UISETP.NE.AND.EX UP0, UPT, UR7, URZ, UPT, UP0 ;  /* 0x000000ff0700728c */ /* 0x000fd2000bf05300 */
[----:B------:R-:W-:Y:S05]  /*00f0*/  BRA.U !UP0, `(.L_x_1) ;  /* 0x0000000108107547 */ /* 0x000fea000b800000 */
[----:B------:R-:W1:Y:S02]  /*0100*/  LDC.64 R2, c[0x0][0x888] ;  /* 0x00022200ff027b82 */ /* 0x000e640000000a00 */
[----:B-1----:R1:W5:Y:S01]  /*0110*/  LDG.E R49, desc[UR46][R2.64] ;  /* 0x0000002e02317981 */ /* 0x002362000c1e1900 */
[----:B------:R-:W-:Y:S01]  /*0120*/  HFMA2 R96, -RZ, RZ, 0, 5.9604644775390625e-08 ;  /* 0x00000001ff607431 */ /* 0x000fe200000001ff */
[----:B------:R-:W-:Y:S05]  /*0130*/  BRA `(.L_x_0) ;  /* 0x00000000000c7947 */ /* 0x000fea0003800000 */
.L_x_1:
[----:B------:R-:W1:Y:S01]  /*0140*/  LDCU UR6, c[0x0][0x880] ;  /* 0x00011000ff0677ac */ /* 0x000e620008000800 */
[----:B------:R-:W-:Y:S01]  /*0150*/  HFMA2 R96, -RZ, RZ, 0, 5.9604644775390625e-08 ;  /* 0x00000001ff607431 */ /* 0x000fe200000001ff */
[----:B-1----:R-:W-:-:S07]  /*0160*/  MOV R49, UR6 ;  /* 0x0000000600317c02 */ /* 0x002fce0008000f00 */
.L_x_0:
[----:B------:R-:W2:Y:S02]  /*0170*/  LDCU.64 UR6, c[0x0][0x8b0] ;  /* 0x00011600ff0677ac */ /* 0x000ea40008000a00 */
[----:B--2---:R-:W-:-:S04]  /*0180*/  UISETP.NE.U32.AND UP0, UPT, UR6, URZ, UPT ;  /* 0x000000ff0600728c */ /* 0x004fc8000bf05070 */
[----:B------:R-:W-:-:S09]  /*0190*/  UISETP.NE.AND.EX UP0, UPT, UR7, URZ, UPT, UP0 ;  /* 0x000000ff0700728c */ /* 0x000fd2000bf05300 */
[----:B------:R-:W-:Y:S05]  /*01a0*/  BRA.U UP0, `(.L_x_2) ;  /* 0x0000000100247547 */ /* 0x000fea000b800000 */
[----:B------:R-:W2:Y:S02]  /*01b0*/  LDCU.64 UR6, c[0x0][0x8a8] ;  /* 0x00011500ff0677ac */ /* 0x000ea40008000a00 */
[----:B--2---:R-:W-:-:S04]  /*01c0*/  UISETP.NE.U32.AND UP0, UPT, UR6, URZ, UPT ;  /* 0x000000ff0600728c */ /* 0x004fc8000bf05070 */
[----:B------:R-:W-:-:S09]  /*01d0*/  UISETP.NE.AND.EX UP0, UPT, UR7, URZ, UPT, UP0 ;  /* 0x000000ff0700728c */ /* 0x000fd2000bf05300 */
[----:B------:R-:W-:Y:S05]  /*01e0*/  BRA.U !UP0, `(.L_x_3) ;  /* 0x00000001080c7547 */ /* 0x000fea000b800000 */
[----:B-1----:R-:W1:Y:S02]  /*01f0*/  LDC.64 R2, c[0x0][0x8a8] ;  /* 0x00022a00ff027b82 */ /* 0x002e640000000a00 */
[----:B-1----:R2:W5:Y:S01]  /*0200*/  LDG.E R47, desc[UR46][R2.64] ;  /* 0x0000002e022f7981 */ /* 0x002562000c1e1900 */
[----:B------:R-:W-:Y:S05]  /*0210*/  BRA `(.L_x_2) ;  /* 0x0000000000087947 */ /* 0x000fea0003800000 */
.L_x_3:
[----:B------:R-:W2:Y:S02]  /*0220*/  LDCU UR6, c[0x0][0x8a0] ;  /* 0x00011400ff0677ac */ /* 0x000ea40008000800 */
[----:B--2---:R-:W-:Y:S02]  /*0230*/  MOV R47, UR6 ;  /* 0x00000006002f7c02 */ /* 0x004fe40008000f00 */
.L_x_2:
[----:B------:R-:W-:Y:S01]  /*0240*/  IMAD.U32 R0, RZ, RZ, UR8 ;  /* 0x00000008ff007e24 */ /* 0x000fe2000f8e00ff */
[----:B------:R-:W-:Y:S04]  /*0250*/  BSSY.RECONVERGENT B0, `(.L_x_4) ;  /* 0x000000c000007945 */ /* 0x000fe80003800200 */
[C---:B------:R-:W-:Y:S02]  /*0260*/  ISETP.NE.OR P1, PT, R0.reuse, 0x1, !P5 ;  /* 0x000000010000780c */ /* 0x040fe40006f25670 */
[----:B------:R-:W-:-:S11]  /*0270*/  ISETP.NE.OR P0, PT, R0, 0x3, !P5 ;  /* 0x000000030000780c */ /* 0x000fd60006f05670 */
[----:B------:R-:W-:Y:S05]  /*0280*/  @P1 BRA `(.L_x_5) ;  /* 0x0000000000201947 */ /* 0x000fea0003800000 */
[----:B------:R-:W3:Y:S02]  /*0290*/  LDCU.64 UR6, c[0x0][0x348] ;  /* 0x00006900ff0677ac */ /* 0x000ee40008000a00 */
[----:B---3--:R-:W-:Y:S02]  /*02a0*/  UIADD3 UR10, UP1, UPT, UR6, 0x80, URZ ;  /* 0x00000080060a7890 */ /* 0x008fe4000ff3e0ff */
[----:B------:R-:W-:Y:S02]  /*02b0*/  UIADD3 UR6, UP0, UPT, UR6, 0x180, URZ ;  /* 0x0000018006067890 */ /* 0x000fe4000ff1e0ff */
[----:B------:R-:W-:Y:S02]  /*02c0*/  UIADD3.X UR11, UPT, UPT, URZ, UR7, URZ, UP1, !UPT ;  /* 0x00000007ff0b7290 */ /* 0x000fe40008ffe4ff */
[----:B------:R-:W-:-:S07]  /*02d0*/  UIADD3.X UR7, UPT, UPT, URZ, UR7, URZ, UP0, !UPT ;  /* 0x00000007ff077290 */ /* 0x000fce00087fe4ff */
[----:B------:R3:W-:Y:S02]  /*02e0*/  UTMACCTL.PF [UR10] ;  /* 0x000000000a0079b9 */ /* 0x0007e40008040000 */
[----:B------:R3:W-:Y:S02]  /*02f0*/  UTMACCTL.PF [UR6] ;  /* 0x00000000060079b9 */ /* 0x0007e40008040000 */
[----:B---3--:R-:W-:Y:S01]  /*0300*/  NOP ;  /* 0x0000000000007918 */ /* 0x008fe20000000000 */
.L_x_5:
[----:B------:R-:W-:Y:S05]  /*0310*/  BSYNC.RECONVERGENT B0 ;  /* 0x0000000000007941 */ /* 0x000fea0003800200 */
.L_x_4:
[----:B------:R-:W-:Y:S04]  /*0320*/  BSSY.RECONVERGENT B0, `(.L_x_6) ;  /* 0x000000a000007945 */ /* 0x000fe80003800200 */
        /* <DEDUP_REMOVED lines=9> */
.L_x_7:
[----:B------:R-:W-:Y:S05]  /*03c0*/  BSYNC.RECONVERGENT B0 ;  /* 0x0000000000007941 */ /* 0x000fea0003800200 */
.L_x_6:
[----:B------:R-:W3:Y:S01]  /*03d0*/  LDCU.64 UR6, c[0x0][0x888] ;  /* 0x00011100ff0677ac */ /* 0x000ee20008000a00 */
[----:B------:R-:W-:Y:S02]  /*03e0*/  UISETP.EQ.U32.AND UP1, UPT, UR4, URZ, UPT ;  /* 0x000000ff0400728c */ /* 0x000fe4000bf22070 */
[----:B------:R-:W-:Y:S02]  /*03f0*/  UPLOP3.LUT UP2, UPT, UPT, UPT, UPT, 0x80, 0x8 ;  /* 0x000000000008789c */ /* 0x000fe40003f4f070 */
[----:B---3--:R-:W-:-:S04]  /*0400*/  UISETP.NE.U32.AND UP0, UPT, UR6, URZ, UPT ;  /* 0x000000ff0600728c */ /* 0x008fc8000bf05070 */
[----:B------:R-:W-:-:S04]  /*0410*/  UISETP.NE.AND.EX UP0, UPT, UR7, URZ, UPT, UP0 ;  /* 0x000000ff0700728c */ /* 0x000fc8000bf05300 */
[----:B------:R-:W-:-:S04]  /*0420*/  UISETP.EQ.OR.EX UP3, UPT, UR5, URZ, !UP0, UP1 ;  /* 0x000000ff0500728c */ /* 0x000fc8000c762710 */
[----:B------:R-:W-:-:S05]  /*0430*/  UP2UR UR50, UPR, URZ, 0x8 ;  /* 0x00000008ff327883 */ /* 0x000fca0008000000 */
[----:B------:R-:W-:Y:S07]  /*0440*/  BRA.U !UP3, `(.L_x_8) ;  /* 0x000000010b207547 */ /* 0x000fee000b800000 */
[----:B------:R-:W-:Y:S01]  /*0450*/  UISETP.NE.U32.AND UP2, UPT, UR4, URZ, UPT ;  /* 0x000000ff0400728c */ /* 0x000fe2000bf45070 */
[----:B-----5:R-:W-:Y:S01]  /*0460*/  FSETP.NEU.AND P0, PT, R49, RZ, PT ;  /* 0x000000ff3100720b */ /* 0x020fe20003f0d000 */
[----:B------:R-:W-:Y:S02]  /*0470*/  USEL UR4, URZ, 0xffffffff, UP0 ;  /* 0xffffffffff047887 */ /* 0x000fe40008000000 */
[----:B------:R-:W-:-:S10]  /*0480*/  UISETP.NE.AND.EX UP2, UPT, UR5, URZ, UPT, UP2 ;  /* 0x000000ff0500728c */ /* 0x000fd4000bf45320 */
[----:B------:R-:W-:Y:S01]  /*0490*/  VOTEU.ANY UP1, P0 ;  /* 0x0000000000ff7886 */ /* 0x000fe20000020100 */
[----:B------:R-:W-:-:S04]  /*04a0*/  @!UP2 USEL UR4, URZ, 0xffffffff, UP1 ;  /* 0xffffffffff04a887 */ /* 0x000fc80008800000 */
[----:B------:R-:W-:-:S04]  /*04b0*/  ULOP3.LUT UR4, UR4, 0x1, URZ, 0xc0, !UPT ;  /* 0x0000000104047892 */ /* 0x000fc8000f8ec0ff */
[----:B------:R-:W-:-:S11]  /*04c0*/  UISETP.NE.U32.AND UP2, UPT, UR4, 0x1, UPT ;  /* 0x000000010400788c */ /* 0x000fd6000bf45070 */
.L_x_8:
[----:B-12---:R-:W1:Y:S01]  /*04d0*/  SHFL.IDX PT, R2, R101, RZ, 0x1f ;  /* 0x00001fff65027589 */ /* 0x006e6200000e0000 */
[----:B------:R-:W-:-:S04]  /*04e0*/  UISETP.NE.AND UP1, UPT, UR8, 0x2, UPT ;  /* 0x000000020800788c */ /* 0x000fc8000bf25270 */
[----:B------:R-:W-:Y:S01]  /*04f0*/  USEL UR6, URZ, 0x1, UP1 ;  /* 0x00000001ff067887 */ /* 0x000fe20008800000 */
[----:B-1----:R-:W-:-:S13]  /*0500*/  ISETP.NE.AND P0, PT, R2, RZ, PT ;  /* 0x000000ff0200720c */ /* 0x002fda0003f05270 */
[----:B------:R-:W-:Y:S05]  /*0510*/  @P0 BRA `(.L_x_9) ;  /* 0x0000000000840947 */ /* 0x000fea0003800000 */
[----:B------:R-:W-:Y:S01]  /*0520*/  ELECT P0, URZ, PT ;  /* 0x0000000000ff782f */ /* 0x000fe20003800000 */
[----:B------:R-:W-:-:S12]  /*0530*/  BSSY.RECONVERGENT B0, `(.L_x_9) ;  /* 0x000001f000007945 */ /* 0x000fd80003800200 */
[----:B------:R-:W-:Y:S05]  /*0540*/  @!P0 BRA `(.L_x_10) ;  /* 0x0000000000748947 */ /* 0x000fea0003800000 */
[----:B------:R-:W1:Y:S01]  /*0550*/  S2UR UR5, SR_CgaCtaId ;  /* 0x00000000000579c3 */ /* 0x000e620000008800 */
[----:B------:R-:W-:Y:S01]  /*0560*/  UMOV UR7, 0x400 ;  /* 0x0000040000077882 */ /* 0x000fe20000000000 */
[----:B------:R-:W-:Y:S02]  /*0570*/  UMOV UR4, 0x1 ;  /* 0x0000000100047882 */ /* 0x000fe40000000000 */
[----:B------:R-:W-:-:S04]  /*0580*/  UIADD3 UR10, UPT, UPT, -UR4, 0x100000, URZ ;  /* 0x00100000040a7890 */ /* 0x000fc8000fffe1ff */
[----:B------:R-:W-:Y:S02]  /*0590*/  USHF.L.U32 UR11, UR10, 0xb, URZ ;  /* 0x0000000b0a0b7899 */ /* 0x000fe400080006ff */
[----:B------:R-:W-:Y:S02]  /*05a0*/  USHF.L.U32 UR10, UR10, 0x1, URZ ;  /* 0x000000010a0a7899 */ /* 0x000fe400080006ff */
[----:B-1----:R-:W-:Y:S01]  /*05b0*/  ULEA UR5, UR5, UR7, 0x18 ;  /* 0x0000000705057291 */ /* 0x002fe2000f8ec0ff */
[----:B------:R-:W1:Y:S11]  /*05c0*/  FENCE.VIEW.ASYNC.S ;  /* 0x00000000000073c6 */ /* 0x000e760000000000 */
[----:B-1----:R1:W2:Y:S01]  /*05d0*/  SYNCS.EXCH.64 URZ, [UR5], UR10 ;  /* 0x0000000a05ff75b2 */ /* 0x0022a20008000100 */
[----:B------:R1:W3:Y:S01]  /*05e0*/  SYNCS.EXCH.64 URZ, [UR5+0x50], UR10 ;  /* 0x0000500a05ff75b2 */ /* 0x0002e20008000100 */
[----:B------:R1:W4:Y:S01]  /*05f0*/  SYNCS.EXCH.64 URZ, [UR5+0x8], UR10 ;  /* 0x0000080a05ff75b2 */ /* 0x0003220008000100 */
[----:B------:R1:W1:Y:S01]  /*0600*/  SYNCS.EXCH.64 URZ, [UR5+0x58], UR10 ;  /* 0x0000580a05ff75b2 */ /* 0x0002620008000100 */
        /* <DEDUP_REMOVED lines=16> */
[----:B------:R-:W-:Y:S01]  /*0710*/  NOP ;  /* 0x0000000000007918 */ /* 0x000fe20000000000 */
.L_x_10:
[----:B-1----:R-:W-:Y:S05]  /*0720*/  BSYNC.RECONVERGENT B0 ;  /* 0x0000000000007941 */ /* 0x002fea0003800200 */
.L_x_9:
[----:B------:R-:W1:Y:S01]  /*0730*/  SHFL.IDX PT, R2, R101, RZ, 0x1f ;  /* 0x00001fff65027589 */ /* 0x000e6200000e0000 */
[----:B------:R-:W-:Y:S01]  /*0740*/  NOP ;  /* 0x0000000000007918 */ /* 0x000fe20000000000 */
[----:B-1----:R-:W-:-:S13]  /*0750*/  ISETP.NE.AND P0, PT, R2, 0x1, PT ;  /* 0x000000010200780c */ /* 0x002fda0003f05270 */
[----:B------:R-:W-:Y:S05]  /*0760*/  @P0 BRA `(.L_x_11) ;  /* 0x0000000000580947 */ /* 0x000fea0003800000 */
[----:B------:R-:W1:Y:S01]  /*0770*/  S2UR UR7, SR_CgaCtaId ;  /* 0x00000000000779c3 */ /* 0x000e620000008800 */
[----:B------:R-:W-:Y:S01]  /*0780*/  UMOV UR9, 0x400 ;  /* 0x0000040000097882 */ /* 0x000fe20000000000 */
[----:B------:R-:W-:Y:S01]  /*0790*/  UMOV UR5, 0x20 ;  /* 0x0000002000057882 */ /* 0x000fe20000000000 */
[----:B------:R-:W-:Y:S01]  /*07a0*/  UMOV UR4, 0x80 ;  /* 0x0000008000047882 */ /* 0x000fe20000000000 */
[----:B------:R-:W-:-:S04]  /*07b0*/  UIADD3 UR10, UPT, UPT, -UR5, 0x100000, URZ ;  /* 0x00100000050a7890 */ /* 0x000fc8000fffe1ff */
[----:B------:R-:W-:Y:S02]  /*07c0*/  USHF.L.U32 UR11, UR10, 0xb, URZ ;  /* 0x0000000b0a0b7899 */ /* 0x000fe400080006ff */
[----:B------:R-:W-:Y:S02]  /*07d0*/  USHF.L.U32 UR10, UR10, 0x1, URZ ;  /* 0x000000010a0a7899 */ /* 0x000fe400080006ff */
[----:B------:R-:W-:-:S04]  /*07e0*/  UIADD3 UR4, UPT, UPT, -UR4, 0x100000, URZ ;  /* 0x0010000004047890 */ /* 0x000fc8000fffe1ff */
[----:B------:R-:W-:Y:S02]  /*07f0*/  USHF.L.U32 UR5, UR4, 0xb, URZ ;  /* 0x0000000b04057899 */ /* 0x000fe400080006ff */
[----:B------:R-:W-:Y:S01]  /*0800*/  USHF.L.U32 UR4, UR4, 0x1, URZ ;  /* 0x0000000104047899 */ /* 0x000fe200080006ff */
[----:B------:R-:W-:Y:S01]  /*0810*/  ELECT P0, URZ, PT ;  /* 0x0000000000ff782f */ /* 0x000fe20003800000 */
[----:B-1----:R-:W-:Y:S01]  /*0820*/  ULEA UR7, UR7, UR9, 0x18 ;  /* 0x0000000907077291 */ /* 0x002fe2000f8ec0ff */
[----:B------:R-:W1:Y:S11]  /*0830*/  FENCE.VIEW.ASYNC.S ;  /* 0x00000000000073c6 */ /* 0x000e760000000000 */
[----:B-1----:R1:W1:Y:S01]  /*0840*/  SYNCS.EXCH.64 URZ, [UR7+0xa0], UR10 ;  /* 0x0000a00a07ff75b2 */ /* 0x0022620008000100 */
        /* <DEDUP_REMOVED lines=8> */
.L_x_11:
[----:B------:R-:W2:Y:S01]  /*08d0*/  SHFL.IDX PT, R2, R101, RZ, 0x1f ;  /* 0x00001fff65027589 */ /* 0x000ea200000e0000 */
[----:B------:R-:W-:Y:S01]  /*08e0*/  NOP ;  /* 0x0000000000007918 */ /* 0x000fe20000000000 */
[----:B--2---:R-:W-:-:S13]  /*08f0*/  ISETP.NE.AND P0, PT, R2, 0x3, PT ;  /* 0x000000030200780c */ /* 0x004fda0003f05270 */
[----:B------:R-:W-:Y:S05]  /*0900*/  @P0 BRA `(.L_x_12) ;  /* 0x0000000000300947 */ /* 0x000fea0003800000 */
[----:B-1----:R-:W1:Y:S01]  /*0910*/  S2UR UR5, SR_CgaCtaId ;  /* 0x00000000000579c3 */ /* 0x002e620000008800 */
[----:B------:R-:W-:Y:S01]  /*0920*/  UMOV UR7, 0x400 ;  /* 0x0000040000077882 */ /* 0x000fe20000000000 */
[----:B------:R-:W-:Y:S01]  /*0930*/  UMOV UR4, 0x20 ;  /* 0x0000002000047882 */ /* 0x000fe20000000000 */
[----:B------:R-:W-:Y:S01]  /*0940*/  ELECT P0, URZ, PT ;  /* 0x0000000000ff782f */ /* 0x000fe20003800000 */
[----:B------:R-:W-:-:S04]  /*0950*/  UIADD3 UR10, UPT, UPT, -UR4, 0x100000, URZ ;  /* 0x00100000040a7890 */ /* 0x000fc8000fffe1ff */
[----:B------:R-:W-:Y:S02]  /*0960*/  USHF.L.U32 UR11, UR10, 0xb, URZ ;  /* 0x0000000b0a0b7899 */ /* 0x000fe400080006ff */
[----:B------:R-:W-:Y:S02]  /*0970*/  USHF.L.U32 UR10, UR10, 0x1, URZ ;  /* 0x000000010a0a7899 */ /* 0x000fe400080006ff */
[----:B-1----:R-:W-:Y:S01]  /*0980*/  ULEA UR5, UR5, UR7, 0x18 ;  /* 0x0000000705057291 */ /* 0x002fe2000f8ec0ff */
[----:B------:R-:W1:Y:S11]  /*0990*/  FENCE.VIEW.ASYNC.S ;  /* 0x00000000000073c6 */ /* 0x000e760000000000 */
[----:B-1----:R2:W1:Y:S01]  /*09a0*/  SYNCS.EXCH.64 URZ, [UR5+0xe0], UR10 ;  /* 0x0000e00a05ff75b2 */ /* 0x0024620008000100 */
[----:B------:R2:W1:Y:S02]  /*09b0*/  SYNCS.EXCH.64 URZ, [UR5+0xe8], UR10 ;  /* 0x0000e80a05ff75b2 */ /* 0x0004640008000100 */
[----:B--2---:R-:W-:Y:S01]  /*09c0*/  NOP ;  /* 0x0000000000007918 */ /* 0x004fe20000000000 */
.L_x_12:
[----:B------:R-:W2:Y:S01]  /*09d0*/  SHFL.IDX PT, R2, R101, RZ, 0x1f ;  /* 0x00001fff65027589 */ /* 0x000ea200000e0000 */
[----:B------:R-:W-:Y:S01]  /*09e0*/  NOP ;  /* 0x0000000000007918 */ /* 0x000fe20000000000 */
[----:B--2---:R-:W-:-:S13]  /*09f0*/  ISETP.NE.AND P0, PT, R2, 0x4, PT ;  /* 0x000000040200780c */ /* 0x004fda0003f05270 */
[----:B------:R-:W-:Y:S05]  /*0a00*/  @P0 BRA `(.L_x_13) ;  /* 0x00000000004c0947 */ /* 0x000fea0003800000 */
[----:B-1----:R-:W1:Y:S01]  /*0a10*/  S2UR UR5, SR_CgaCtaId ;  /* 0x00000000000579c3 */ /* 0x002e620000008800 */
[----:B------:R-:W-:Y:S01]  /*0a20*/  UMOV UR9, 0x100 ;  /* 0x0000010000097882 */ /* 0x000fe20000000000 */
[----:B------:R-:W-:Y:S01]  /*0a30*/  UMOV UR7, 0x400 ;  /* 0x0000040000077882 */ /* 0x000fe20000000000 */
[----:B------:R-:W-:Y:S01]  /*0a40*/  USEL UR9, UR9, 0xe0, UP2 ;  /* 0x000000e009097887 */ /* 0x000fe20009000000 */
[----:B------:R-:W-:Y:S01]  /*0a50*/  UMOV UR4, 0x1 ;  /* 0x0000000100047882 */ /* 0x000fe20000000000 */
[----:B------:R-:W-:Y:S01]  /*0a60*/  ELECT P0, URZ, PT ;  /* 0x0000000000ff782f */ /* 0x000fe20003800000 */
[----:B------:R-:W-:-:S04]  /*0a70*/  UIADD3 UR10, UPT, UPT, -UR4, 0x100000, URZ ;  /* 0x00100000040a7890 */ /* 0x000fc8000fffe1ff */
[----:B------:R-:W-:Y:S02]  /*0a80*/  USHF.L.U32 UR11, UR10, 0xb, URZ ;  /* 0x0000000b0a0b7899 */ /* 0x000fe400080006ff */
[----:B------:R-:W-:Y:S02]  /*0a90*/  USHF.L.U32 UR10, UR10, 0x1, URZ ;  /* 0x000000010a0a7899 */ /* 0x000fe400080006ff */
[----:B------:R-:W-:-:S04]  /*0aa0*/  UIADD3 UR12, UPT, UPT, -UR9, 0x100000, URZ ;  /* 0x00100000090c7890 */ /* 0x000fc8000fffe1ff */
[----:B------:R-:W-:Y:S02]  /*0ab0*/  USHF.L.U32 UR13, UR12, 0xb, URZ ;  /* 0x0000000b0c0d7899 */ /* 0x000fe400080006ff */
[----:B------:R-:W-:Y:S02]  /*0ac0*/  USHF.L.U32 UR12, UR12, 0x1, URZ ;  /* 0x000000010c0c7899 */ /* 0x000fe400080006ff */
[----:B-1----:R-:W-:Y:S01]  /*0ad0*/  ULEA UR5, UR5, UR7, 0x18 ;  /* 0x0000000705057291 */ /* 0x002fe2000f8ec0ff */
[----:B------:R-:W1:Y:S11]  /*0ae0*/  FENCE.VIEW.ASYNC.S ;  /* 0x00000000000073c6 */ /* 0x000e760000000000 */
[----:B-1----:R2:W1:Y:S01]  /*0af0*/  SYNCS.EXCH.64 URZ, [UR5+0xf0], UR10 ;  /* 0x0000f00a05ff75b2 */ /* 0x0024620008000100 */
[----:B------:R2:W1:Y:S01]  /*0b00*/  SYNCS.EXCH.64 URZ, [UR5+0x100], UR12 ;  /* 0x0001000c05ff75b2 */ /* 0x0004620008000100 */
[----:B------:R2:W1:Y:S01]  /*0b10*/  SYNCS.EXCH.64 URZ, [UR5+0xf8], UR10 ;  /* 0x0000f80a05ff75b2 */ /* 0x0004620008000100 */
[----:B------:R2:W1:Y:S02]  /*0b20*/  SYNCS.EXCH.64 URZ, [UR5+0x108], UR12 ;  /* 0x0001080c05ff75b2 */ /* 0x0004640008000100 */
[----:B--2---:R-:W-:Y:S01]  /*0b30*/  NOP ;  /* 0x0000000000007918 */ /* 0x004fe20000000000 */
.L_x_13:
[----:B------:R-:W2:Y:S01]  /*0b40*/  SHFL.IDX PT, R2, R101, RZ, 0x1f ;  /* 0x00001fff65027589 */ /* 0x000ea200000e0000 */
[----:B------:R-:W-:Y:S01]  /*0b50*/  NOP ;  /* 0x0000000000007918 */ /* 0x000fe20000000000 */
[----:B--2---:R-:W-:-:S13]  /*0b60*/  ISETP.NE.AND P0, PT, R2, 0x5, PT ;  /* 0x000000050200780c */ /* 0x004fda0003f05270 */
[----:B------:R-:W-:Y:S05]  /*0b70*/  @P0 BRA `(.L_x_14) ;  /* 0x0000000000580947 */ /* 0x000fea0003800000 */
[----:B-1----:R-:W1:Y:S01]  /*0b80*/  S2UR UR7, SR_CgaCtaId ;  /* 0x00000000000779c3 */ /* 0x002e620000008800 */
        /* <DEDUP_REMOVED lines=19> */
[----:B------:R2:W1:Y:S02]  /*0cc0*/  SYNCS.EXCH.64 URZ, [UR7+0x148], UR4 ;  /* 0x0001480407ff75b2 */ /* 0x0004640008000100 */
[----:B--2---:R-:W-:Y:S01]  /*0cd0*/  NOP ;  /* 0x0000000000007918 */ /* 0x004fe20000000000 */
.L_x_14:
        /* <DEDUP_REMOVED lines=18> */
.L_x_15:
[----:B-1----:R-:W1:Y:S01]  /*0e00*/  S2UR UR5, SR_CTAID.X ;  /* 0x00000000000579c3 */ /* 0x002e620000002500 */
[----:B------:R-:W-:-:S05]  /*0e10*/  CS2R.32 R95, SR_CgaSize ;  /* 0x00000000005f7805 */ /* 0x000fca0000008a00 */
[----:B------:R-:W-:-:S05]  /*0e20*/  IMAD R95, R95, -0xa0, RZ ;  /* 0xffffff605f5f7824 */ /* 0x000fca00078e02ff */
[----:B------:R-:W-:-:S14]  /*0e30*/  R2UR UR9, R95 ;  /* 0x000000005f0972ca */ /* 0x000fdc00000e0000 */
[----:B------:R-:W2:Y:S01]  /*0e40*/  LDCU UR9, c[0x0][UR9+0x2b0] ;  /* 0x00005600090977ac */ /* 0x000ea20008000800 */
[----:B------:R-:W-:Y:S01]  /*0e50*/  NOP ;  /* 0x0000000000007918 */ /* 0x000fe20000000000 */
[----:B------:R-:W-:-:S05]  /*0e60*/  CS2R.32 R95, SR_CgaSize ;  /* 0x00000000005f7805 */ /* 0x000fca0000008a00 */
[----:B------:R-:W-:-:S05]  /*0e70*/  IMAD R95, R95, -0xa0, RZ ;  /* 0xffffff605f5f7824 */ /* 0x000fca00078e02ff */
[----:B------:R-:W-:-:S14]  /*0e80*/  R2UR UR7, R95 ;  /* 0x000000005f0772ca */ /* 0x000fdc00000e0000 */
[----:B------:R-:W3:Y:S01]  /*0e90*/  LDCU UR7, c[0x0][UR7+0x2b4] ;  /* 0x00005680070777ac */ /* 0x000ee20008000800 */
[----:B------:R-:W4:Y:S08]  /*0ea0*/  S2UR UR4, SR_CTAID.Y ;  /* 0x00000000000479c3 */ /* 0x000f300000002600 */
[----:B------:R-:W3:Y:S01]  /*0eb0*/  LDC R10, c[0x0][0xb24] ;  /* 0x0002c900ff0a7b82 */ /* 0x000ee20000000800 */
[----:B-1----:R-:W-:-:S02]  /*0ec0*/  I2FP.F32.U32 R95, UR5 ;  /* 0x00000005005f7c45 */ /* 0x002fc40008201000 */
[----:B------:R-:W-:-:S05]  /*0ed0*/  CS2R.32 R3, SR_CgaSize ;  /* 0x0000000000037805 */ /* 0x000fca0000008a00 */
[----:B------:R-:W-:-:S06]  /*0ee0*/  IMAD R3, R3, -0xa0, RZ ;  /* 0xffffff6003037824 */ /* 0x000fcc00078e02ff */
[----:B------:R-:W1:Y:S01]  /*0ef0*/  LDC R3, c[0x0][R3+0x2a0] ;  /* 0x0000a80003037b82 */ /* 0x000e620000000800 */
[----:B------:R-:W-:Y:S01]  /*0f00*/  MOV R15, UR5 ;  /* 0x00000005000f7c02 */ /* 0x000fe20008000f00 */
[----:B--2---:R-:W-:Y:S01]  /*0f10*/  FMUL R95, R95, UR9 ;  /* 0x000000095f5f7c20 */ /* 0x004fe20008400000 */
[----:B----4-:R-:W-:Y:S02]  /*0f20*/  I2FP.F32.U32 R94, UR4 ;  /* 0x00000004005e7c45 */ /* 0x010fe40008201000 */
[----:B------:R-:W-:-:S05]  /*0f30*/  CS2R.32 R2, SR_CgaSize ;  /* 0x0000000000027805 */ /* 0x000fca0000008a00 */
[----:B------:R-:W-:-:S06]  /*0f40*/  IMAD R2, R2, -0xa0, RZ ;  /* 0xffffff6002027824 */ /* 0x000fcc00078e02ff */
[----:B------:R-:W2:Y:S01]  /*0f50*/  LDC R2, c[0x0][R2+0x2a4] ;  /* 0x0000a90002027b82 */ /* 0x000ea20000000800 */
[----:B------:R-:W-:Y:S01]  /*0f60*/  MOV R14, UR4 ;  /* 0x00000004000e7c02 */ /* 0x000fe20008000f00 */
[----:B------:R-:W4:Y:S01]  /*0f70*/  F2I.U32.TRUNC.NTZ R95, R95 ;  /* 0x0000005f005f7305 */ /* 0x000f22000020f000 */
[----:B---3--:R-:W-:-:S05]  /*0f80*/  FMUL R94, R94, UR7 ;  /* 0x000000075e5e7c20 */ /* 0x008fca0008400000 */
[----:B------:R-:W-:Y:S01]  /*0f90*/  BAR.SYNC.DEFER_BLOCKING 0x0 ;  /* 0x0000000000007b1d */ /* 0x000fe20000010000 */
[----:B------:R-:W-:-:S05]  /*0fa0*/  ISETP.GE.AND P0, PT, R10, 0x1, PT ;  /* 0x000000010a00780c */ /* 0x000fca0003f06270 */
[----:B------:R-:W3:Y:S02]  /*0fb0*/  F2I.U32.TRUNC.NTZ R94, R94 ;  /* 0x0000005e005e7305 */ /* 0x000ee4000020f000 */
[----:B------:R-:W2:Y:S01]  /*0fc0*/  S2UR UR36, SR_CTAID.Z ;  /* 0x00000000002479c3 */ /* 0x000ea20000002700 */
[----:B----4-:R-:W-:-:S05]  /*0fd0*/  IADD3 R95, PT, PT, -R95, RZ, RZ ;  /* 0x000000ff5f5f7210 */ /* 0x010fca0007ffe1ff */
[----:B-1----:R-:W-:Y:S01]  /*0fe0*/  IMAD R95, R3, R95, UR5 ;  /* 0x00000005035f7e24 */ /* 0x002fe2000f8e025f */
[----:B---3--:R-:W-:-:S05]  /*0ff0*/  IADD3 R94, PT, PT, -R94, RZ, RZ ;  /* 0x000000ff5e5e7210 */ /* 0x008fca0007ffe1ff */
[----:B--2---:R-:W-:Y:S01]  /*1000*/  IMAD R94, R2, R94, UR4 ;  /* 0x00000004025e7e24 */ /* 0x004fe2000f8e025e */
[----:B------:R-:W-:Y:S06]  /*1010*/  @!P0 BRA `(.L_x_16) ;  /* 0x0000000000b88947 */ /* 0x000fec0003800000 */
[----:B------:R-:W1:Y:S01]  /*1020*/  LDC.64 R4, c[0x0][0xb18] ;  /* 0x0002c600ff047b82 */ /* 0x000e620000000a00 */
[----:B------:R-:W-:-:S07]  /*1030*/  ISETP.NE.AND P0, PT, R10, 0x1, PT ;  /* 0x000000010a00780c */ /* 0x000fce0003f05270 */
[----:B------:R-:W2:Y:S08]  /*1040*/  LDC R9, c[0x0][0xb0c] ;  /* 0x0002c300ff097b82 */ /* 0x000eb00000000800 */
[----:B------:R-:W3:Y:S08]  /*1050*/  LDC R12, c[0x0][0x370] ;  /* 0x0000dc00ff0c7b82 */ /* 0x000ef00000000800 */
[----:B------:R-:W4:Y:S01]  /*1060*/  LDC R11, c[0x0][0x374] ;  /* 0x0000dd00ff0b7b82 */ /* 0x000f220000000800 */
[----:B-1----:R-:W-:-:S07]  /*1070*/  ISETP.NE.AND P1, PT, R4, 0x1, PT ;  /* 0x000000010400780c */ /* 0x002fce0003f25270 */
[----:B------:R-:W3:Y:S01]  /*1080*/  LDC.64 R6, c[0x0][0xb10] ;  /* 0x0002c400ff067b82 */ /* 0x000ee20000000a00 */
[----:B--2---:R-:W-:-:S07]  /*1090*/  ISETP.NE.AND P2, PT, R9, 0x1, PT ;  /* 0x000000010900780c */ /* 0x004fce0003f45270 */
[----:B------:R-:W1:Y:S08]  /*10a0*/  LDC R8, c[0x0][0xb20] ;  /* 0x0002c800ff087b82 */ /* 0x000e700000000800 */
[----:B------:R-:W2:Y:S01]  /*10b0*/  LDC.64 R2, c[0x0][0xb28] ;  /* 0x0002ca00ff027b82 */ /* 0x000ea20000000a00 */
[----:B----4-:R-:W-:-:S04]  /*10c0*/  IMAD.HI.U32 R13, R11, R5, RZ ;  /* 0x000000050b0d7227 */ /* 0x010fc800078e00ff */
[----:B------:R-:W-:-:S04]  /*10d0*/  IMAD.HI.U32 R5, R14, R5, RZ ;  /* 0x000000050e057227 */ /* 0x000fc800078e00ff */
[----:B---3--:R-:W-:-:S05]  /*10e0*/  IMAD.HI.U32 R16, R12, R6, RZ ;  /* 0x000000060c107227 */ /* 0x008fca00078e00ff */
[-C--:B------:R-:W-:Y:S01]  /*10f0*/  @P2 SHF.R.U32.HI R12, RZ, R7.reuse, R16 ;  /* 0x00000007ff0c2219 */ /* 0x080fe20000011610 */
[----:B------:R-:W-:Y:S01]  /*1100*/  IMAD.HI.U32 R16, R15, R6, RZ ;  /* 0x000000060f107227 */ /* 0x000fe200078e00ff */
[-C--:B-1----:R-:W-:Y:S02]  /*1110*/  @P1 SHF.R.U32.HI R11, RZ, R8.reuse, R13 ;  /* 0x00000008ff0b1219 */ /* 0x082fe4000001160d */
[----:B------:R-:W-:Y:S02]  /*1120*/  SHF.R.U32.HI R5, RZ, R8, R5 ;  /* 0x00000008ff057219 */ /* 0x000fe40000011605 */
[----:B------:R-:W-:Y:S02]  /*1130*/  SHF.R.U32.HI R16, RZ, R7, R16 ;  /* 0x00000007ff107219 */ /* 0x000fe40000011610 */
[----:B------:R-:W-:Y:S01]  /*1140*/  SEL R5, R14, R5, !P1 ;  /* 0x000000050e057207 */ /* 0x000fe20004800000 */
[----:B--2---:R-:W-:Y:S01]  /*1150*/  IMAD.HI.U32 R13, R11, R2, RZ ;  /* 0x000000020b0d7227 */ /* 0x004fe200078e00ff */
[----:B------:R-:W-:-:S03]  /*1160*/  SEL R16, R15, R16, !P2 ;  /* 0x000000100f107207 */ /* 0x000fc60005000000 */
[----:B------:R-:W-:Y:S01]  /*1170*/  IMAD.HI.U32 R6, R12, R2, RZ ;  /* 0x000000020c067227 */ /* 0x000fe200078e00ff */
[----:B------:R-:W-:-:S04]  /*1180*/  @P0 SHF.R.U32.HI R11, RZ, R3, R13 ;  /* 0x00000003ff0b0219 */ /* 0x000fc8000001160d */
[----:B------:R-:W-:Y:S01]  /*1190*/  @P0 SHF.R.U32.HI R12, RZ, R3, R6 ;  /* 0x00000003ff0c0219 */ /* 0x000fe20000011606 */
[----:B------:R-:W-:-:S04]  /*11a0*/  IMAD R11, R11, R10, RZ ;  /* 0x0000000a0b0b7224 */ /* 0x000fc800078e02ff */
[----:B------:R-:W-:Y:S01]  /*11b0*/  IMAD R6, R12, R10, RZ ;  /* 0x0000000a0c067224 */ /* 0x000fe200078e02ff */
[----:B------:R-:W-:-:S04]  /*11c0*/  ISETP.GE.AND P1, PT, R5, R11, PT ;  /* 0x0000000b0500720c */ /* 0x000fc80003f26270 */
[----:B------:R-:W-:Y:S01]  /*11d0*/  ISETP.GE.OR P1, PT, R16, R6, P1 ;  /* 0x000000061000720c */ /* 0x000fe20000f26670 */
[----:B------:R-:W-:-:S05]  /*11e0*/  IMAD.HI.U32 R6, R5, R2, RZ ;  /* 0x0000000205067227 */ /* 0x000fca00078e00ff */
[----:B------:R-:W-:-:S04]  /*11f0*/  SHF.R.U32.HI R6, RZ, R3, R6 ;  /* 0x00000003ff067219 */ /* 0x000fc80000011606 */
[----:B------:R-:W-:-:S03]  /*1200*/  SEL R6, R5, R6, !P0 ;  /* 0x0000000605067207 */ /* 0x000fc60004000000 */
[----:B------:R-:W-:Y:S01]  /*1210*/  @!P1 IMAD.HI.U32 R7, R16, R2, RZ ;  /* 0x0000000210079227 */ /* 0x000fe200078e00ff */
[----:B------:R-:W-:-:S04]  /*1220*/  IADD3 R2, PT, PT, -R6, RZ, RZ ;  /* 0x000000ff06027210 */ /* 0x000fc80007ffe1ff */
[----:B------:R-:W-:Y:S01]  /*1230*/  @!P1 SHF.R.U32.HI R3, RZ, R3, R7 ;  /* 0x00000003ff039219 */ /* 0x000fe20000011607 */
[----:B------:R-:W-:Y:S01]  /*1240*/  IMAD R2, R10, R2, R5 ;  /* 0x000000020a027224 */ /* 0x000fe200078e0205 */
[----:B------:R-:W-:Y:S02]  /*1250*/  IADD3 R7, PT, PT, -R5, RZ, RZ ;  /* 0x000000ff05077210 */ /* 0x000fe40007ffe1ff */
[----:B------:R-:W-:-:S03]  /*1260*/  @!P1 SEL R3, R16, R3, !P0 ;  /* 0x0000000310039207 */ /* 0x000fc60004000000 */
[----:B------:R-:W-:Y:S02]  /*1270*/  IMAD R7, R4, R7, R14 ;  /* 0x0000000704077224 */ /* 0x000fe400078e020e */
[--C-:B------:R-:W-:Y:S02]  /*1280*/  @!P1 IMAD.IADD R6, R6, 0x1, -R3.reuse ;  /* 0x0000000106069824 */ /* 0x100fe400078e0a03 */
[----:B------:R-:W-:Y:S01]  /*1290*/  @!P1 IMAD R3, R2, R12, R3 ;  /* 0x0000000c02039224 */ /* 0x000fe200078e0203 */
[----:B------:R-:W-:Y:S01]  /*12a0*/  IADD3 R2, PT, PT, -R16, RZ, RZ ;  /* 0x000000ff10027210 */ /* 0x000fe20007ffe1ff */
[----:B------:R-:W-:Y:S02]  /*12b0*/  @!P1 IMAD R5, R6, R10, R16 ;  /* 0x0000000a06059224 */ /* 0x000fe400078e0210 */
[----:B------:R-:W-:Y:S02]  /*12c0*/  @!P1 IMAD.MOV.U32 R16, RZ, RZ, R3 ;  /* 0x000000ffff109224 */ /* 0x000fe400078e0003 */
[----:B------:R-:W-:-:S02]  /*12d0*/  IMAD R2, R9, R2, R15 ;  /* 0x0000000209027224 */ /* 0x000fc400078e020f */
[----:B------:R-:W-:Y:S02]  /*12e0*/  IMAD R14, R5, R4, R7 ;  /* 0x00000004050e7224 */ /* 0x000fe400078e0207 */
[----:B------:R-:W-:Y:S02]  /*12f0*/  IMAD R15, R16, R9, R2 ;  /* 0x00000009100f7224 */ /* 0x000fe400078e0202 */
.L_x_16:
[----:B------:R-:W1:Y:S01]  /*1300*/  LDCU UR4, c[0x0][0xb30] ;  /* 0x00016600ff0477ac */ /* 0x000e620008000800 */
[----:B------:R-:W2:Y:S08]  /*1310*/  S2UR UR37, SR_CgaCtaId ;  /* 0x00000000002579c3 */ /* 0x000eb00000008800 */
[----:B------:R-:W3:Y:S01]  /*1320*/  LDC R40, c[0x0][0xb24] ;  /* 0x0002c900ff287b82 */ /* 0x000ee20000000800 */
[----:B-1----:R-:W-:-:S09]  /*1330*/  UISETP.NE.AND UP1, UPT, UR4, 0x1, UPT ;  /* 0x000000010400788c */ /* 0x002fd2000bf25270 */
[----:B--2---:R-:W-:Y:S05]  /*1340*/  BRA.U UP1, `(.L_x_17) ;  /* 0x0000000101407547 */ /* 0x004fea000b800000 */
[----:B------:R-:W1:Y:S08]  /*1350*/  LDC.64 R4, c[0x0][0xb10] ;  /* 0x0002c400ff047b82 */ /* 0x000e700000000a00 */
[----:B------:R-:W2:Y:S08]  /*1360*/  LDC.64 R2, c[0x0][0xb18] ;  /* 0x0002c600ff027b82 */ /* 0x000eb00000000a00 */
[----:B------:R-:W4:Y:S08]  /*1370*/  LDC R6, c[0x0][0xb20] ;  /* 0x0002c800ff067b82 */ /* 0x000f300000000800 */
[----:B------:R-:W3:Y:S01]  /*1380*/  LDC R7, c[0x0][0xb0c] ;  /* 0x0002c300ff077b82 */ /* 0x000ee20000000800 */
[----:B-1----:R-:W-:-:S05]  /*1390*/  IMAD.HI.U32 R4, R15, R4, RZ ;  /* 0x000000040f047227 */ /* 0x002fca00078e00ff */
[----:B------:R-:W-:Y:S01]  /*13a0*/  SHF.R.U32.HI R4, RZ, R5, R4 ;  /* 0x00000005ff047219 */ /* 0x000fe20000011604 */
[----:B--2---:R-:W-:Y:S01]  /*13b0*/  IMAD.HI.U32 R3, R14, R3, RZ ;  /* 0x000000030e037227 */ /* 0x004fe200078e00ff */
[----:B------:R-:W-:-:S04]  /*13c0*/  ISETP.NE.AND P0, PT, R2, 0x1, PT ;  /* 0x000000010200780c */ /* 0x000fc80003f05270 */
[----:B----4-:R-:W-:-:S04]  /*13d0*/  SHF.R.U32.HI R3, RZ, R6, R3 ;  /* 0x00000006ff037219 */ /* 0x010fc80000011603 */
[----:B------:R-:W-:Y:S02]  /*13e0*/  SEL R3, R14, R3, !P0 ;  /* 0x000000030e037207 */ /* 0x000fe40004000000 */
[----:B---3--:R-:W-:-:S04]  /*13f0*/  ISETP.NE.AND P1, PT, R7, 0x1, PT ;  /* 0x000000010700780c */ /* 0x008fc80003f25270 */
[----:B------:R-:W-:-:S05]  /*1400*/  SEL R4, R15, R4, !P1 ;  /* 0x000000040f047207 */ /* 0x000fca0004800000 */
[----:B------:R-:W-:Y:S02]  /*1410*/  IMAD.IADD R5, R3, 0x1, -R4 ;  /* 0x0000000103057824 */ /* 0x000fe400078e0a04 */
[----:B------:R-:W-:Y:S02]  /*1420*/  IMAD.IADD R3, R4, 0x1, -R3 ;  /* 0x0000000104037824 */ /* 0x000fe400078e0a03 */
[----:B------:R-:W-:Y:S02]  /*1430*/  IMAD R15, R5, R7, R15 ;  /* 0x00000007050f7224 */ /* 0x000fe400078e020f */
[----:B------:R-:W-:-:S07]  /*1440*/  IMAD R14, R3, R2, R14 ;  /* 0x00000002030e7224 */ /* 0x000fce00078e020e */
.L_x_17:
[----:B------:R-:W-:Y:S01]  /*1450*/  BAR.SYNC.DEFER_BLOCKING 0x0 ;  /* 0x0000000000007b1d */ /* 0x000fe20000010000 */
[----:B------:R-:W-:Y:S01]  /*1460*/  UISETP.NE.AND UP1, UPT, UR8, 0x2, UPT ;  /* 0x000000020800788c */ /* 0x000fe2000bf25270 */
[----:B------:R-:W-:Y:S02]  /*1470*/  ISETP.NE.OR P5, PT, R0, 0x2, !P5 ;  /* 0x000000020000780c */ /* 0x000fe40006fa5670 */
[----:B------:R-:W-:-:S06]  /*1480*/  LOP3.LUT R2, R108, 0x1f, RZ, 0xc0, !PT ;  /* 0x0000001f6c027812 */ /* 0x000fcc00078ec0ff */
[----:B------:R-:W-:Y:S05]  /*1490*/  BRA.U UP1, `(.L_x_18) ;  /* 0x0000001501347547 */ /* 0x000fea000b800000 */
[----:B------:R-:W1:Y:S01]  /*14a0*/  LDCU UR13, c[0x0][0x38c] ;  /* 0x00007180ff0d77ac */ /* 0x000e620008000800 */
[----:B------:R-:W2:Y:S01]  /*14b0*/  LDC R8, c[0x0][0x370] ;  /* 0x0000dc00ff087b82 */ /* 0x000ea20000000800 */
[----:B------:R-:W-:Y:S01]  /*14c0*/  PLOP3.LUT P1, PT, PT, PT, UP2, 0x80, 0x8 ;  /* 0x000000000008781c */ /* 0x000fe20003f2f028 */
[----:B------:R-:W-:Y:S01]  /*14d0*/  IMAD.MOV.U32 R17, RZ, RZ, 0x1 ;  /* 0x00000001ff117424 */ /* 0x000fe200078e00ff */
[----:B------:R-:W-:Y:S01]  /*14e0*/  ISETP.EQ.OR P4, PT, R2, RZ, P5 ;  /* 0x000000ff0200720c */ /* 0x000fe20002f82670 */
[----:B------:R-:W-:Y:S01]  /*14f0*/  IMAD.MOV.U32 R16, RZ, RZ, RZ ;  /* 0x000000ffff107224 */ /* 0x000fe200078e00ff */
[----:B------:R-:W-:Y:S02]  /*1500*/  PLOP3.LUT P1, PT, P1, PT, PT, 0x8, 0x80 ;  /* 0x000000000080781c */ /* 0x000fe40000f2e170 */
[----:B------:R-:W-:Y:S01]  /*1510*/  CS2R R12, SRZ ;  /* 0x00000000000c7805 */ /* 0x000fe2000001ff00 */
[----:B------:R-:W-:Y:S01]  /*1520*/  IMAD.MOV.U32 R11, RZ, RZ, 0x1 ;  /* 0x00000001ff0b7424 */ /* 0x000fe200078e00ff */
[----:B------:R-:W4:Y:S01]  /*1530*/  LDC R0, c[0x0][0x374] ;  /* 0x0000dd00ff007b82 */ /* 0x000f220000000800 */
[----:B------:R-:W2:Y:S01]  /*1540*/  LDCU.64 UR22, c[0x0][0x348] ;  /* 0x00006900ff1677ac */ /* 0x000ea20008000a00 */
[----:B------:R-:W-:Y:S01]  /*1550*/  UMOV UR6, URZ ;  /* 0x000000ff00067c82 */ /* 0x000fe20008000000 */
[----:B-1----:R-:W-:-:S04]  /*1560*/  UIADD3 UR5, UPT, UPT, UR13, 0x3f, URZ ;  /* 0x0000003f0d057890 */ /* 0x002fc8000fffe0ff */
[----:B------:R-:W-:-:S04]  /*1570*/  USHF.R.S32.HI UR4, URZ, 0x1f, UR5 ;  /* 0x0000001fff047899 */ /* 0x000fc80008011405 */
[----:B------:R-:W-:-:S04]  /*1580*/  ULEA.HI UR4, UR4, UR5, URZ, 0x6 ;  /* 0x0000000504047291 */ /* 0x000fc8000f8f30ff */
[----:B------:R-:W-:Y:S02]  /*1590*/  USHF.R.S32.HI UR15, URZ, 0x6, UR4 ;  /* 0x00000006ff0f7899 */ /* 0x000fe40008011404 */
[----:B------:R-:W-:Y:S02]  /*15a0*/  UIADD3 UR4, UPT, UPT, UR13, -0x1, URZ ;  /* 0xffffffff0d047890 */ /* 0x000fe4000fffe0ff */
[----:B------:R-:W-:Y:S02]  /*15b0*/  UISETP.LT.U32.AND UP0, UPT, UR15, 0xa, UPT ;  /* 0x0000000a0f00788c */ /* 0x000fe4000bf01070 */
[----:B------:R-:W-:Y:S02]  /*15c0*/  UISETP.GE.U32.AND UP1, UPT, UR4, -0x7f, UPT ;  /* 0xffffff810400788c */ /* 0x000fe4000bf26070 */
[----:B------:R-:W-:Y:S02]  /*15d0*/  USEL UR14, UR15, 0xa, UP0 ;  /* 0x0000000a0f0e7887 */ /* 0x000fe40008000000 */
[----:B------:R-:W-:-:S02]  /*15e0*/  UIADD3 UR13, UPT, UPT, UR13, 0x7e, URZ ;  /* 0x0000007e0d0d7890 */ /* 0x000fc4000fffe0ff */
[----:B------:R-:W-:Y:S02]  /*15f0*/  UIADD3 UR5, UPT, UPT, UR14, -0x1, URZ ;  /* 0xffffffff0e057890 */ /* 0x000fe4000fffe0ff */
[----:B------:R-:W-:-:S03]  /*1600*/  UIADD3 UR7, UPT, UPT, UR15, -UR14, URZ ;  /* 0x8000000e0f077290 */ /* 0x000fc6000fffe0ff */
[----:B------:R-:W-:-:S04]  /*1610*/  @UP1 UIADD3 UR5, UPT, UPT, UR14, URZ, URZ ;  /* 0x000000ff0e051290 */ /* 0x000fc8000fffe0ff */
[----:B--2---:R-:W-:-:S12]  /*1620*/  UIADD3 UR5, UPT, UPT, UR5, 0x1, URZ ;  /* 0x0000000105057890 */ /* 0x004fd8000fffe0ff */
.L_x_36:
[----:B------:R-:W-:Y:S01]  /*1630*/  UISETP.NE.AND UP0, UPT, UR37, URZ, UPT ;  /* 0x000000ff2500728c */ /* 0x000fe2000bf05270 */
[----:B------:R-:W1:Y:S08]  /*1640*/  S2UR UR37, SR_CgaCtaId ;  /* 0x00000000002579c3 */ /* 0x000e700000008800 */
[----:B------:R-:W-:Y:S05]  /*1650*/  BRA.U UP0, `(.L_x_19) ;  /* 0x0000000100347547 */ /* 0x000fea000b800000 */
[----:B------:R-:W2:Y:S01]  /*1660*/  S2R R2, SR_CgaCtaId ;  /* 0x0000000000027919 */ /* 0x000ea20000008800 */
[----:B------:R-:W-:-:S04]  /*1670*/  MOV R3, 0x400 ;  /* 0x0000040000037802 */ /* 0x000fc80000000f00 */
[----:B--2---:R-:W-:Y:S02]  /*1680*/  LEA R2, R2, R3, 0x18 ;  /* 0x0000000302027211 */ /* 0x004fe400078ec0ff */
[----:B------:R-:W-:-:S03]  /*1690*/  SHF.L.U32 R3, R11, 0x1f, RZ ;  /* 0x0000001f0b037819 */ /* 0x000fc600000006ff */
[----:B------:R-:W-:-:S04]  /*16a0*/  IMAD R2, R12, 0x8, R2 ;  /* 0x000000080c027824 */ /* 0x000fc800078e0202 */
[----:B------:R-:W2:Y:S02]  /*16b0*/  SYNCS.PHASECHK.TRANS64.TRYWAIT P0, [R2+URZ+0x160], R3 ;  /* 0x00016003020075a7 */ /* 0x000ea400080011ff */
[----:B--2---:R-:W-:Y:S05]  /*16c0*/  @!P0 BRA `(.L_x_20) ;  /* 0x0000007c00248947 */ /* 0x004fea0003800000 */
.L_x_132:
[----:B------:R-:W-:Y:S01]  /*16d0*/  VIADD R12, R12, 0x1 ;  /* 0x000000010c0c7836 */ /* 0x000fe20000000000 */
[----:B------:R2:W-:Y:S04]  /*16e0*/  SYNCS.ARRIVE.TRANS64.A1T0 RZ, [R2+URZ+0x150], RZ ;  /* 0x000150ff02ff79a7 */ /* 0x0005e800081000ff */
[----:B------:R-:W-:-:S04]  /*16f0*/  ISETP.NE.AND P0, PT, R12, 0x2, PT ;  /* 0x000000020c00780c */ /* 0x000fc80003f05270 */
[----:B------:R-:W-:Y:S02]  /*1700*/  SEL R12, R12, RZ, P0 ;  /* 0x000000ff0c0c7207 */ /* 0x000fe40000000000 */
[----:B--2---:R-:W-:-:S04]  /*1710*/  SEL R2, RZ, 0x1, P0 ;  /* 0x00000001ff027807 */ /* 0x004fc80000000000 */
[----:B------:R-:W-:-:S07]  /*1720*/  LOP3.LUT R11, R11, R2, RZ, 0x3c, !PT ;  /* 0x000000020b0b7212 */ /* 0x000fce00078e3cff */
.L_x_19:
[----:B------:R-:W-:Y:S01]  /*1730*/  UMOV UR4, 0x400 ;  /* 0x0000040000047882 */ /* 0x000fe20000000000 */
[----:B------:R-:W-:Y:S01]  /*1740*/  SHF.L.U32 R2, R17, 0x1f, RZ ;  /* 0x0000001f11027819 */ /* 0x000fe200000006ff */
[----:B-1----:R-:W-:Y:S01]  /*1750*/  ULEA UR4, UR37, UR4, 0x18 ;  /* 0x0000000425047291 */ /* 0x002fe2000f8ec0ff */
[----:B------:R-:W-:Y:S01]  /*1760*/  R2UR UR35, R15 ;  /* 0x000000000f2372ca */ /* 0x000fe200000e0000 */
[----:B------:R-:W-:Y:S01]  /*1770*/  UISETP.GE.U32.AND UP0, UPT, UR13, 0x7f, UPT ;  /* 0x0000007f0d00788c */ /* 0x000fe2000bf06070 */
[----:B------:R-:W-:Y:S01]  /*1780*/  R2UR UR11, R14 ;  /* 0x000000000e0b72ca */ /* 0x000fe200000e0000 */
[----:B------:R-:W-:Y:S01]  /*1790*/  ULEA UR8, UR6, UR4, 0x3 ;  /* 0x0000000406087291 */ /* 0x000fe2000f8e18ff */
[----:B------:R-:W-:-:S08]  /*17a0*/  UMOV UR24, URZ ;  /* 0x000000ff00187c82 */ /* 0x000fd00008000000 */
[----:B------:R1:W2:Y:S01]  /*17b0*/  SYNCS.PHASECHK.TRANS64.TRYWAIT P0, [UR8+0x50], R2 ;  /* 0x00005002ff0075a7 */ /* 0x0002a20008001108 */
[----:B------:R-:W-:Y:S02]  /*17c0*/  USHF.L.U32 UR35, UR35, 0x6, URZ ;  /* 0x0000000623237899 */ /* 0x000fe400080006ff */
[----:B------:R-:W-:Y:S01]  /*17d0*/  USHF.L.U32 UR11, UR11, 0x8, URZ ;  /* 0x000000080b0b7899 */ /* 0x000fe200080006ff */
[----:B------:R-:W-:Y:S11]  /*17e0*/  BRA.U !UP0, `(.L_x_21) ;  /* 0x0000000108a87547 */ /* 0x000ff6000b800000 */
[----:B------:R-:W-:Y:S01]  /*17f0*/  UMOV UR16, URZ ;  /* 0x000000ff00107c82 */ /* 0x000fe20008000000 */
[----:B------:R-:W-:-:S05]  /*1800*/  UMOV UR17, UR6 ;  /* 0x0000000600117c82 */ /* 0x000fca0008000000 */
.L_x_26:
[----:B-1----:R-:W-:Y:S01]  /*1810*/  ULEA UR33, UR17, UR4, 0x3 ;  /* 0x0000000411217291 */ /* 0x002fe2000f8e18ff */
[----:B--2---:R-:W-:Y:S01]  /*1820*/  @!P5 MOV R3, 0x5000 ;  /* 0x000050000003d802 */ /* 0x004fe20000000f00 */
[----:B--2---:R-:W-:Y:S10]  /*1830*/  @P0 BRA `(.L_x_22) ;  /* 0x00000000000c0947 */ /* 0x004ff40003800000 */
[----:B------:R-:W-:-:S04]  /*1840*/  SHF.L.U32 R4, R17, 0x1f, RZ ;  /* 0x0000001f11047819 */ /* 0x000fc800000006ff */
[----:B------:R-:W2:Y:S02]  /*1850*/  SYNCS.PHASECHK.TRANS64.TRYWAIT P0, [UR33+0x50], R4 ;  /* 0x00005004ff0075a7 */ /* 0x000ea40008001121 */
[----:B--2---:R-:W-:Y:S05]  /*1860*/  @!P0 BRA `(.L_x_23) ;  /* 0x0000007800d08947 */ /* 0x004fea0003800000 */
.L_x_22:
[----:B------:R2:W-:Y:S01]  /*1870*/  @!P5 SYNCS.ARRIVE.TRANS64 RZ, [UR33], R3 ;  /* 0x00000003ffffd9a7 */ /* 0x0005e20008000021 */
[----:B------:R-:W-:Y:S04]  /*1880*/  BSSY.RECONVERGENT B0, `(.L_x_24) ;  /* 0x0000003000007945 */ /* 0x000fe80003800200 */
[----:B------:R-:W-:Y:S05]  /*1890*/  @P4 BRA `(.L_x_25) ;  /* 0x0000000000044947 */ /* 0x000fea0003800000 */
[----:B------:R-:W-:Y:S05]  /*18a0*/  BPT.TRAP 0x1 ;  /* 0x000000040000795c */ /* 0x000fea0000300000 */
.L_x_25:
[----:B------:R-:W-:Y:S05]  /*18b0*/  BSYNC.RECONVERGENT B0 ;  /* 0x0000000000007941 */ /* 0x000fea0003800200 */
.L_x_24:
[----:B------:R-:W-:Y:S02]  /*18c0*/  UIADD3 UR6, UPT, UPT, UR17, 0x1, URZ ;  /* 0x0000000111067890 */ /* 0x000fe4000fffe0ff */
[----:B------:R-:W-:Y:S02]  /*18d0*/  ULEA UR32, UR17, UR4, 0xc ;  /* 0x0000000411207291 */ /* 0x000fe4000f8e60ff */
[----:B------:R-:W-:Y:S02]  /*18e0*/  UISETP.NE.AND UP0, UPT, UR6, 0xa, UPT ;  /* 0x0000000a0600788c */ /* 0x000fe4000bf05270 */
[----:B------:R-:W-:Y:S02]  /*18f0*/  UIADD3 UR26, UP1, UPT, UR22, 0x80, URZ ;  /* 0x00000080161a7890 */ /* 0x000fe4000ff3e0ff */
[----:B------:R-:W-:Y:S02]  /*1900*/  USEL UR9, URZ, 0x1, UP0 ;  /* 0x00000001ff097887 */ /* 0x000fe40008000000 */
[----:B------:R-:W-:-:S02]  /*1910*/  USEL UR6, UR6, URZ, UP0 ;  /* 0x000000ff06067287 */ /* 0x000fc40008000000 */
[----:B------:R-:W-:Y:S02]  /*1920*/  UIADD3 UR20, UP0, UPT, UR22, 0x180, URZ ;  /* 0x0000018016147890 */ /* 0x000fe4000ff1e0ff */
[----:B------:R-:W-:Y:S01]  /*1930*/  ULEA UR8, UR6, UR4, 0x3 ;  /* 0x0000000406087291 */ /* 0x000fe2000f8e18ff */
[----:B------:R-:W-:Y:S01]  /*1940*/  LOP3.LUT R17, R17, UR9, RZ, 0x3c, !PT ;  /* 0x0000000911117c12 */ /* 0x000fe2000f8e3cff */
[----:B------:R-:W-:Y:S02]  /*1950*/  USHF.L.U32 UR34, UR16, 0x6, URZ ;  /* 0x0000000610227899 */ /* 0x000fe400080006ff */
[----:B------:R-:W-:Y:S01]  /*1960*/  UIADD3.X UR27, UPT, UPT, URZ, UR23, URZ, UP1, !UPT ;  /* 0x00000017ff1b7290 */ /* 0x000fe20008ffe4ff */
[----:B-1----:R-:W-:Y:S01]  /*1970*/  SHF.L.U32 R2, R17, 0x1f, RZ ;  /* 0x0000001f11027819 */ /* 0x002fe200000006ff */
[----:B------:R-:W-:Y:S02]  /*1980*/  UIADD3 UR32, UPT, UPT, UR32, 0x6400, URZ ;  /* 0x0000640020207890 */ /* 0x000fe4000fffe0ff */
[----:B------:R-:W-:Y:S01]  /*1990*/  UIADD3.X UR21, UPT, UPT, URZ, UR23, URZ, UP0, !UPT ;  /* 0x00000017ff157290 */ /* 0x000fe200087fe4ff */
[----:B------:R1:W1:Y:S01]  /*19a0*/  SYNCS.PHASECHK.TRANS64.TRYWAIT P0, [UR8+0x50], R2 ;  /* 0x00005002ff0075a7 */ /* 0x0002620008001108 */
[----:B------:R-:W-:Y:S01]  /*19b0*/  ULEA UR8, UR17, UR4, 0xe ;  /* 0x0000000411087291 */ /* 0x000fe2000f8e70ff */
[----:B------:R-:W-:Y:S01]  /*19c0*/  UMOV UR18, 0x0 ;  /* 0x0000000000127882 */ /* 0x000fe20000000000 */
[----:B------:R-:W-:-:S02]  /*19d0*/  UMOV UR19, 0x10000000 ;  /* 0x1000000000137882 */ /* 0x000fc40000000000 */
[----:B------:R-:W-:Y:S01]  /*19e0*/  UIADD3 UR8, UPT, UPT, UR8, 0x10400, URZ ;  /* 0x0001040008087890 */ /* 0x000fe2000fffe0ff */
[----:B------:R1:W-:Y:S01]  /*19f0*/  UTMALDG.3D [UR32], [UR26], desc[UR18] ;  /* 0x000012201a0075b4 */ /* 0x0003e20008011000 */
[----:B------:R-:W-:Y:S01]  /*1a00*/  UMOV UR12, UR36 ;  /* 0x00000024000c7c82 */ /* 0x000fe20008000000 */
[----:B------:R-:W-:Y:S01]  /*1a10*/  UMOV UR9, UR33 ;  /* 0x0000002100097c82 */ /* 0x000fe20008000000 */
[----:B------:R-:W-:Y:S01]  /*1a20*/  UMOV UR10, UR34 ;  /* 0x00000022000a7c82 */ /* 0x000fe20008000000 */
[----:B------:R-:W-:Y:S01]  /*1a30*/  UIADD3 UR16, UPT, UPT, UR16, 0x1, URZ ;  /* 0x0000000110107890 */ /* 0x000fe2000fffe0ff */
[----:B------:R-:W-:Y:S01]  /*1a40*/  UMOV UR24, UR5 ;  /* 0x0000000500187c82 */ /* 0x000fe20008000000 */
[----:B------:R-:W-:Y:S02]  /*1a50*/  UMOV UR17, UR6 ;  /* 0x0000000600117c82 */ /* 0x000fe40008000000 */
[----:B------:R1:W-:Y:S01]  /*1a60*/  UTMALDG.3D [UR8], [UR20], desc[UR18] ;  /* 0x00001208140075b4 */ /* 0x0003e20008011000 */
[----:B------:R-:W-:-:S09]  /*1a70*/  UISETP.NE.AND UP0, UPT, UR16, UR5, UPT ;  /* 0x000000051000728c */ /* 0x000fd2000bf05270 */
[----:B------:R-:W-:Y:S05]  /*1a80*/  BRA.U UP0, `(.L_x_26) ;  /* 0xfffffffd00607547 */ /* 0x000fea000b83ffff */
.L_x_21:
[----:B-1----:R-:W-:Y:S01]  /*1a90*/  ULEA UR8, UR6, UR4, 0x3 ;  /* 0x0000000406087291 */ /* 0x002fe2000f8e18ff */
[----:B------:R-:W-:Y:S01]  /*1aa0*/  SHF.L.U32 R2, R17, 0x1f, RZ ;  /* 0x0000001f11027819 */ /* 0x000fe200000006ff */
[----:B------:R-:W-:Y:S01]  /*1ab0*/  @!P1 SYNCS.ARRIVE.TRANS64.A1T0 RZ, [UR4+0xe8], RZ ;  /* 0x0000e8ffffff99a7 */ /* 0x000fe20008100004 */
[----:B------:R-:W-:-:S06]  /*1ac0*/  UISETP.GT.AND UP0, UPT, UR15, UR14, UPT ;  /* 0x0000000e0f00728c */ /* 0x000fcc000bf04270 */
[----:B--2---:R1:W2:Y:S03]  /*1ad0*/  SYNCS.PHASECHK.TRANS64.TRYWAIT P0, [UR8+0x50], R2 ;  /* 0x00005002ff0075a7 */ /* 0x0042a60008001108 */
[----:B------:R-:W-:Y:S05]  /*1ae0*/  BRA.U !UP0, `(.L_x_27) ;  /* 0x0000000108ac7547 */ /* 0x000fea000b800000 */
[----:B------:R-:W-:Y:S01]  /*1af0*/  UIADD3 UR21, UPT, UPT, UR7, UR24, URZ ;  /* 0x0000001807157290 */ /* 0x000fe2000fffe0ff */
[----:B------:R-:W-:-:S11]  /*1b00*/  UMOV UR25, UR6 ;  /* 0x0000000600197c82 */ /* 0x000fd60008000000 */
.L_x_32:
[----:B-1----:R-:W-:Y:S01]  /*1b10*/  ULEA UR17, UR25, UR4, 0x3 ;  /* 0x0000000419117291 */ /* 0x002fe2000f8e18ff */
[----:B--2---:R-:W-:Y:S01]  /*1b20*/  @!P5 MOV R3, 0x5000 ;  /* 0x000050000003d802 */ /* 0x004fe20000000f00 */
[----:B--2---:R-:W-:Y:S10]  /*1b30*/  @P0 BRA `(.L_x_28) ;  /* 0x00000000000c0947 */ /* 0x004ff40003800000 */
[----:B------:R-:W-:-:S04]  /*1b40*/  SHF.L.U32 R4, R17, 0x1f, RZ ;  /* 0x0000001f11047819 */ /* 0x000fc800000006ff */
[----:B------:R-:W2:Y:S02]  /*1b50*/  SYNCS.PHASECHK.TRANS64.TRYWAIT P0, [UR17+0x50], R4 ;  /* 0x00005004ff0075a7 */ /* 0x000ea40008001111 */
[----:B--2---:R-:W-:Y:S05]  /*1b60*/  @!P0 BRA `(.L_x_29) ;  /* 0x0000007800288947 */ /* 0x004fea0003800000 */
.L_x_28:
[----:B------:R2:W-:Y:S01]  /*1b70*/  @!P5 SYNCS.ARRIVE.TRANS64 RZ, [UR17], R3 ;  /* 0x00000003ffffd9a7 */ /* 0x0005e20008000011 */
[----:B------:R-:W-:Y:S04]  /*1b80*/  BSSY.RECONVERGENT B0, `(.L_x_30) ;  /* 0x0000003000007945 */ /* 0x000fe80003800200 */
[----:B------:R-:W-:Y:S05]  /*1b90*/  @P4 BRA `(.L_x_31) ;  /* 0x0000000000044947 */ /* 0x000fea0003800000 */
[----:B------:R-:W-:Y:S05]  /*1ba0*/  BPT.TRAP 0x1 ;  /* 0x000000040000795c */ /* 0x000fea0000300000 */
.L_x_31:
[----:B------:R-:W-:Y:S05]  /*1bb0*/  BSYNC.RECONVERGENT B0 ;  /* 0x0000000000007941 */ /* 0x000fea0003800200 */
.L_x_30:
        /* <DEDUP_REMOVED lines=10> */
[----:B------:R-:W-:Y:S01]  /*1c60*/  UIADD3 UR16, UPT, UPT, UR16, 0x6400, URZ ;  /* 0x0000640010107890 */ /* 0x000fe2000fffe0ff */
[----:B-1----:R-:W-:Y:S01]  /*1c70*/  SHF.L.U32 R2, R17, 0x1f, RZ ;  /* 0x0000001f11027819 */ /* 0x002fe200000006ff */
[----:B------:R-:W-:Y:S02]  /*1c80*/  UIADD3.X UR31, UPT, UPT, URZ, UR23, URZ, UP1, !UPT ;  /* 0x00000017ff1f7290 */ /* 0x000fe40008ffe4ff */
[----:B------:R-:W-:Y:S01]  /*1c90*/  UIADD3.X UR29, UPT, UPT, URZ, UR23, URZ, UP0, !UPT ;  /* 0x00000017ff1d7290 */ /* 0x000fe200087fe4ff */
[----:B------:R1:W1:Y:S01]  /*1ca0*/  SYNCS.PHASECHK.TRANS64.TRYWAIT P0, [UR8+0x50], R2 ;  /* 0x00005002ff0075a7 */ /* 0x0002620008001108 */
[----:B------:R-:W-:Y:S01]  /*1cb0*/  ULEA UR8, UR25, UR4, 0xe ;  /* 0x0000000419087291 */ /* 0x000fe2000f8e70ff */
[----:B------:R-:W-:Y:S01]  /*1cc0*/  UMOV UR26, 0x0 ;  /* 0x00000000001a7882 */ /* 0x000fe20000000000 */
[----:B------:R-:W-:-:S02]  /*1cd0*/  UMOV UR27, 0x10000000 ;  /* 0x10000000001b7882 */ /* 0x000fc40000000000 */
[----:B------:R-:W-:Y:S01]  /*1ce0*/  UIADD3 UR8, UPT, UPT, UR8, 0x10400, URZ ;  /* 0x0001040008087890 */ /* 0x000fe2000fffe0ff */
[----:B------:R-:W-:Y:S01]  /*1cf0*/  UMOV UR19, UR35 ;  /* 0x0000002300137c82 */ /* 0x000fe20008000000 */
[----:B------:R-:W-:Y:S01]  /*1d00*/  UMOV UR20, UR36 ;  /* 0x0000002400147c82 */ /* 0x000fe20008000000 */
[----:B------:R-:W-:Y:S01]  /*1d10*/  UMOV UR12, UR36 ;  /* 0x00000024000c7c82 */ /* 0x000fe20008000000 */
[----:B------:R-:W-:Y:S01]  /*1d20*/  UMOV UR9, UR17 ;  /* 0x0000001100097c82 */ /* 0x000fe20008000000 */
[----:B------:R-:W-:Y:S01]  /*1d30*/  UMOV UR10, UR18 ;  /* 0x00000012000a7c82 */ /* 0x000fe20008000000 */
[----:B------:R1:W-:Y:S01]  /*1d40*/  UTMALDG.3D [UR16], [UR30], desc[UR26] ;  /* 0x00001a101e0075b4 */ /* 0x0003e20008011000 */
[----:B------:R-:W-:Y:S01]  /*1d50*/  UIADD3 UR24, UPT, UPT, UR24, 0x1, URZ ;  /* 0x0000000118187890 */ /* 0x000fe2000fffe0ff */
[----:B------:R-:W-:-:S03]  /*1d60*/  UMOV UR25, UR6 ;  /* 0x0000000600197c82 */ /* 0x000fc60008000000 */
[----:B------:R-:W-:Y:S01]  /*1d70*/  UISETP.NE.AND UP0, UPT, UR24, UR21, UPT ;  /* 0x000000151800728c */ /* 0x000fe2000bf05270 */
[----:B------:R1:W-:Y:S08]  /*1d80*/  UTMALDG.3D [UR8], [UR28], desc[UR26] ;  /* 0x00001a081c0075b4 */ /* 0x0003f00008011000 */
[----:B------:R-:W-:Y:S05]  /*1d90*/  BRA.U UP0, `(.L_x_32) ;  /* 0xfffffffd005c7547 */ /* 0x000fea000b83ffff */
.L_x_27:
[C---:B-1----:R-:W-:Y:S01]  /*1da0*/  LEA R2, R16.reuse, UR4, 0x3 ;  /* 0x0000000410027c11 */ /* 0x042fe2000f8e18ff */
[----:B------:R-:W-:Y:S01]  /*1db0*/  NOP ;  /* 0x0000000000007918 */ /* 0x000fe20000000000 */
[----:B--2---:R-:W-:Y:S02]  /*1dc0*/  SHF.L.U32 R3, R13, 0x1f, RZ ;  /* 0x0000001f0d037819 */ /* 0x004fe400000006ff */
[----:B------:R-:W-:Y:S02]  /*1dd0*/  LEA R4, R16, UR4, 0x4 ;  /* 0x0000000410047c11 */ /* 0x000fe4000f8e20ff */
[----:B------:R-:W1:Y:S02]  /*1de0*/  SYNCS.PHASECHK.TRANS64.TRYWAIT P0, [R2+URZ+0xf0], R3 ;  /* 0x0000f003020075a7 */ /* 0x000e6400080011ff */
[----:B-1----:R-:W-:Y:S05]  /*1df0*/  @!P0 BRA `(.L_x_33) ;  /* 0x00000074009c8947 */ /* 0x002fea0003800000 */
.L_x_135:
[----:B------:R-:W2:Y:S01]  /*1e00*/  LDS.128 R4, [R4+0x180] ;  /* 0x0001800004047984 */ /* 0x000ea20000000c00 */
[----:B---3--:R-:W-:Y:S01]  /*1e10*/  ISETP.GE.AND P0, PT, R40, 0x1, PT ;  /* 0x000000012800780c */ /* 0x008fe20003f06270 */
[----:B-1----:R-:W-:Y:S01]  /*1e20*/  VIADD R2, R2, 0x100 ;  /* 0x0000010002027836 */ /* 0x002fe20000000000 */
[----:B------:R-:W-:Y:S01]  /*1e30*/  @!PT LDS RZ, [RZ] ;  /* 0x00000000fffff984 */ /* 0x000fe20000000800 */
[----:B------:R-:W-:Y:S01]  /*1e40*/  @!PT LDS RZ, [RZ] ;  /* 0x00000000fffff984 */ /* 0x000fe20000000800 */
[----:B------:R-:W-:Y:S01]  /*1e50*/  @!PT LDS RZ, [RZ] ;  /* 0x00000000fffff984 */ /* 0x000fe20000000800 */
[----:B------:R-:W-:Y:S01]  /*1e60*/  @!PT LDS RZ, [RZ] ;  /* 0x00000000fffff984 */ /* 0x000fe20000000800 */
[----:B------:R1:W-:Y:S06]  /*1e70*/  MEMBAR.ALL.CTA ;  /* 0x0000000000007992 */ /* 0x0003ec0000008000 */
[----:B-1----:R-:W1:Y:S01]  /*1e80*/  FENCE.VIEW.ASYNC.S ;  /* 0x00000000000073c6 */ /* 0x002e620000000000 */
[----:B------:R-:W-:-:S04]  /*1e90*/  PRMT R2, RZ, 0x654, R2 ;  /* 0x00000654ff027816 */ /* 0x000fc80000000002 */
[----:B-1----:R1:W-:Y:S01]  /*1ea0*/  SYNCS.ARRIVE.TRANS64.RED.A1T0 RZ, [R2+URZ], RZ ;  /* 0x000000ff02ff79a7 */ /* 0x0023e200081004ff */
[----:B--2---:R-:W-:-:S13]  /*1eb0*/  LOP3.LUT P2, RZ, R6, 0x1, RZ, 0xc0, !PT ;  /* 0x0000000106ff7812 */ /* 0x004fda000784c0ff */
[----:B------:R-:W-:Y:S01]  /*1ec0*/  @P2 SHF.R.U32.HI R3, RZ, 0x10, R5 ;  /* 0x00000010ff032819 */ /* 0x000fe20000011605 */
[----:B------:R-:W-:Y:S01]  /*1ed0*/  VOTEU.ANY UP0, P2 ;  /* 0x0000000000ff7886 */ /* 0x000fe20001000100 */
[----:B------:R-:W-:Y:S02]  /*1ee0*/  @P2 MOV R10, R4 ;  /* 0x00000004000a2202 */ /* 0x000fe40000000f00 */
[----:B------:R-:W-:Y:S02]  /*1ef0*/  @P2 R2UR.BROADCAST UR8, R3 ;  /* 0x00000000030822ca */ /* 0x000fe400008e0000 */
[----:B------:R-:W-:-:S11]  /*1f00*/  @P2 LOP3.LUT R9, R5, 0xffff, RZ, 0xc0, !PT ;  /* 0x0000ffff05092812 */ /* 0x000fd600078ec0ff */
[----:B------:R-:W-:Y:S01]  /*1f10*/  @UP0 UMOV UR36, UR8 ;  /* 0x0000000800240c82 */ /* 0x000fe20008000000 */
[----:B-1----:R-:W-:Y:S05]  /*1f20*/  @!P0 BRA `(.L_x_34) ;  /* 0x0000000000b88947 */ /* 0x002fea0003800000 */
[----:B------:R-:W4:Y:S01]  /*1f30*/  LDC.64 R4, c[0x0][0xb18] ;  /* 0x0002c600ff047b82 */ /* 0x000f220000000a00 */
[----:B------:R-:W-:-:S07]  /*1f40*/  ISETP.NE.AND P3, PT, R40, 0x1, PT ;  /* 0x000000012800780c */ /* 0x000fce0003f65270 */
[----:B------:R-:W1:Y:S08]  /*1f50*/  LDC.64 R6, c[0x0][0xb10] ;  /* 0x0002c400ff067b82 */ /* 0x000e700000000a00 */
[----:B------:R-:W2:Y:S08]  /*1f60*/  LDC R14, c[0x0][0xb20] ;  /* 0x0002c800ff0e7b82 */ /* 0x000eb00000000800 */
[----:B------:R-:W3:Y:S01]  /*1f70*/  LDC R15, c[0x0][0xb0c] ;  /* 0x0002c300ff0f7b82 */ /* 0x000ee20000000800 */
[----:B----4-:R-:W-:Y:S01]  /*1f80*/  IMAD.HI.U32 R19, R0, R5, RZ ;  /* 0x0000000500137227 */ /* 0x010fe200078e00ff */
[----:B------:R-:W-:-:S03]  /*1f90*/  ISETP.NE.AND P0, PT, R4, 0x1, PT ;  /* 0x000000010400780c */ /* 0x000fc60003f05270 */
[----:B------:R-:W-:-:S03]  /*1fa0*/  IMAD.HI.U32 R5, R9, R5, RZ ;  /* 0x0000000509057227 */ /* 0x000fc600078e00ff */
[----:B------:R-:W4:Y:S01]  /*1fb0*/  LDC.64 R2, c[0x0][0xb28] ;  /* 0x0002ca00ff027b82 */ /* 0x000f220000000a00 */
[----:B-1----:R-:W-:-:S04]  /*1fc0*/  IMAD.HI.U32 R20, R8, R6, RZ ;  /* 0x0000000608147227 */ /* 0x002fc800078e00ff */
[----:B------:R-:W-:Y:S01]  /*1fd0*/  IMAD.HI.U32 R21, R10, R6, RZ ;  /* 0x000000060a157227 */ /* 0x000fe200078e00ff */
[----:B------:R-:W-:Y:S02]  /*1fe0*/  SHF.R.U32.HI R20, RZ, R7, R20 ;  /* 0x00000007ff147219 */ /* 0x000fe40000011614 */
[-C--:B--2---:R-:W-:Y:S02]  /*1ff0*/  SHF.R.U32.HI R19, RZ, R14.reuse, R19 ;  /* 0x0000000eff137219 */ /* 0x084fe40000011613 */
[----:B------:R-:W-:Y:S02]  /*2000*/  SHF.R.U32.HI R5, RZ, R14, R5 ;  /* 0x0000000eff057219 */ /* 0x000fe40000011605 */
[----:B------:R-:W-:Y:S02]  /*2010*/  SEL R19, R0, R19, !P0 ;  /* 0x0000001300137207 */ /* 0x000fe40004000000 */
[----:B------:R-:W-:Y:S02]  /*2020*/  SHF.R.U32.HI R21, RZ, R7, R21 ;  /* 0x00000007ff157219 */ /* 0x000fe40000011615 */
[----:B---3--:R-:W-:-:S02]  /*2030*/  ISETP.NE.AND P1, PT, R15, 0x1, PT ;  /* 0x000000010f00780c */ /* 0x008fc40003f25270 */
[----:B------:R-:W-:Y:S02]  /*2040*/  SEL R5, R9, R5, !P0 ;  /* 0x0000000509057207 */ /* 0x000fe40004000000 */
[----:B------:R-:W-:Y:S02]  /*2050*/  SEL R20, R8, R20, !P1 ;  /* 0x0000001408147207 */ /* 0x000fe40004800000 */
[----:B------:R-:W-:Y:S01]  /*2060*/  SEL R21, R10, R21, !P1 ;  /* 0x000000150a157207 */ /* 0x000fe20004800000 */
[----:B----4-:R-:W-:-:S04]  /*2070*/  IMAD.HI.U32 R18, R19, R2, RZ ;  /* 0x0000000213127227 */ /* 0x010fc800078e00ff */
        /* <DEDUP_REMOVED lines=10> */
[----:B------:R-:W-:-:S04]  /*2120*/  @!P0 IMAD.HI.U32 R7, R21, R2, RZ ;  /* 0x0000000215078227 */ /* 0x000fc800078e00ff */
[----:B------:R-:W-:Y:S01]  /*2130*/  IMAD.MOV R2, RZ, RZ, -R6 ;  /* 0x000000ffff027224 */ /* 0x000fe200078e0a06 */
[----:B------:R-:W-:Y:S02]  /*2140*/  @!P0 SHF.R.U32.HI R3, RZ, R3, R7 ;  /* 0x00000003ff038219 */ /* 0x000fe40000011607 */
[----:B------:R-:W-:Y:S01]  /*2150*/  IADD3 R7, PT, PT, -R5, RZ, RZ ;  /* 0x000000ff05077210 */ /* 0x000fe20007ffe1ff */
[----:B------:R-:W-:Y:S01]  /*2160*/  IMAD R2, R40, R2, R5 ;  /* 0x0000000228027224 */ /* 0x000fe200078e0205 */
        /* <DEDUP_REMOVED lines=10> */
.L_x_34:
[----:B------:R-:W1:Y:S02]  /*2210*/  LDCU UR8, c[0x0][0xb30] ;  /* 0x00016600ff0877ac */ /* 0x000e640008000800 */
[----:B-1----:R-:W-:-:S09]  /*2220*/  UISETP.NE.AND UP0, UPT, UR8, 0x1, UPT ;  /* 0x000000010800788c */ /* 0x002fd2000bf05270 */
[----:B------:R-:W-:Y:S05]  /*2230*/  BRA.U UP0, `(.L_x_35) ;  /* 0x0000000100407547 */ /* 0x000fea000b800000 */
[----:B------:R-:W1:Y:S08]  /*2240*/  LDC.64 R4, c[0x0][0xb10] ;  /* 0x0002c400ff047b82 */ /* 0x000e700000000a00 */
[----:B------:R-:W2:Y:S08]  /*2250*/  LDC.64 R2, c[0x0][0xb18] ;  /* 0x0002c600ff027b82 */ /* 0x000eb00000000a00 */
[----:B------:R-:W3:Y:S08]  /*2260*/  LDC R6, c[0x0][0xb20] ;  /* 0x0002c800ff067b82 */ /* 0x000ef00000000800 */
[----:B------:R-:W4:Y:S01]  /*2270*/  LDC R7, c[0x0][0xb0c] ;  /* 0x0002c300ff077b82 */ /* 0x000f220000000800 */
[----:B-1----:R-:W-:-:S05]  /*2280*/  IMAD.HI.U32 R4, R10, R4, RZ ;  /* 0x000000040a047227 */ /* 0x002fca00078e00ff */
[----:B------:R-:W-:Y:S01]  /*2290*/  SHF.R.U32.HI R4, RZ, R5, R4 ;  /* 0x00000005ff047219 */ /* 0x000fe20000011604 */
[----:B--2---:R-:W-:Y:S01]  /*22a0*/  IMAD.HI.U32 R3, R9, R3, RZ ;  /* 0x0000000309037227 */ /* 0x004fe200078e00ff */
[----:B------:R-:W-:-:S04]  /*22b0*/  ISETP.NE.AND P0, PT, R2, 0x1, PT ;  /* 0x000000010200780c */ /* 0x000fc80003f05270 */
[----:B---3--:R-:W-:-:S04]  /*22c0*/  SHF.R.U32.HI R3, RZ, R6, R3 ;  /* 0x00000006ff037219 */ /* 0x008fc80000011603 */
[----:B------:R-:W-:Y:S02]  /*22d0*/  SEL R3, R9, R3, !P0 ;  /* 0x0000000309037207 */ /* 0x000fe40004000000 */
[----:B----4-:R-:W-:-:S04]  /*22e0*/  ISETP.NE.AND P1, PT, R7, 0x1, PT ;  /* 0x000000010700780c */ /* 0x010fc80003f25270 */
[----:B------:R-:W-:-:S05]  /*22f0*/  SEL R4, R10, R4, !P1 ;  /* 0x000000040a047207 */ /* 0x000fca0004800000 */
[----:B------:R-:W-:Y:S02]  /*2300*/  IMAD.IADD R5, R3, 0x1, -R4 ;  /* 0x0000000103057824 */ /* 0x000fe400078e0a04 */
[----:B------:R-:W-:Y:S02]  /*2310*/  IMAD.IADD R3, R4, 0x1, -R3 ;  /* 0x0000000104037824 */ /* 0x000fe400078e0a03 */
[----:B------:R-:W-:Y:S02]  /*2320*/  IMAD R10, R5, R7, R10 ;  /* 0x00000007050a7224 */ /* 0x000fe400078e020a */
[----:B------:R-:W-:-:S07]  /*2330*/  IMAD R9, R3, R2, R9 ;  /* 0x0000000203097224 */ /* 0x000fce00078e0209 */
.L_x_35:
[----:B------:R-:W-:Y:S01]  /*2340*/  VIADD R16, R16, 0x1 ;  /* 0x0000000110107836 */ /* 0x000fe20000000000 */
[----:B------:R-:W-:Y:S01]  /*2350*/  PLOP3.LUT P1, PT, PT, PT, PT, 0x80, 0x8 ;  /* 0x000000000008781c */ /* 0x000fe20003f2f070 */
[----:B------:R-:W-:Y:S02]  /*2360*/  IMAD.IADD R15, R10, 0x1, R95 ;  /* 0x000000010a0f7824 */ /* 0x000fe400078e025f */
[----:B------:R-:W-:Y:S01]  /*2370*/  IMAD.IADD R14, R9, 0x1, R94 ;  /* 0x00000001090e7824 */ /* 0x000fe200078e025e */
[----:B------:R-:W-:-:S04]  /*2380*/  ISETP.NE.AND P0, PT, R16, 0x2, PT ;  /* 0x000000021000780c */ /* 0x000fc80003f05270 */
[----:B------:R-:W-:Y:S02]  /*2390*/  SEL R2, RZ, 0x1, P0 ;  /* 0x00000001ff027807 */ /* 0x000fe40000000000 */
[----:B------:R-:W-:Y:S02]  /*23a0*/  SEL R16, R16, RZ, P0 ;  /* 0x000000ff10107207 */ /* 0x000fe40000000000 */
[----:B------:R-:W-:Y:S01]  /*23b0*/  LOP3.LUT R13, R13, R2, RZ, 0x3c, !PT ;  /* 0x000000020d0d7212 */ /* 0x000fe200078e3cff */
[----:B------:R-:W-:Y:S06]  /*23c0*/  @P2 BRA `(.L_x_36) ;  /* 0xfffffff000982947 */ /* 0x000fec000383ffff */
[----:B------:R-:W-:Y:S01]  /*23d0*/  UIADD3 UR4, UPT, UPT, UR4, 0x50, URZ ;  /* 0x0000005004047890 */ /* 0x000fe2000fffe0ff */
[----:B------:R-:W-:-:S03]  /*23e0*/  SHF.L.U32 R2, R17, 0x1f, RZ ;  /* 0x0000001f11027819 */ /* 0x000fc600000006ff */
[----:B------:R-:W-:-:S09]  /*23f0*/  ULEA UR5, UR6, UR4, 0x3 ;  /* 0x0000000406057291 */ /* 0x000fd2000f8e18ff */
[----:B------:R-:W1:Y:S02]  /*2400*/  SYNCS.PHASECHK.TRANS64.TRYWAIT P0, [UR5], R2 ;  /* 0x00000002ff0075a7 */ /* 0x000e640008001105 */
[----:B-1----:R-:W-:Y:S05]  /*2410*/  @!P0 BRA `(.L_x_37) ;  /* 0x0000007000288947 */ /* 0x002fea0003800000 */
.L_x_137:
[----:B------:R-:W-:-:S04]  /*2420*/  UIADD3 UR6, UPT, UPT, UR6, 0x1, URZ ;  /* 0x0000000106067890 */ /* 0x000fc8000fffe0ff */
[----:B------:R-:W-:-:S04]  /*2430*/  UISETP.NE.AND UP0, UPT, UR6, 0xa, UPT ;  /* 0x0000000a0600788c */ /* 0x000fc8000bf05270 */
[----:B------:R-:W-:Y:S02]  /*2440*/  USEL UR7, URZ, 0x1, UP0 ;  /* 0x00000001ff077887 */ /* 0x000fe40008000000 */
[----:B------:R-:W-:-:S04]  /*2450*/  USEL UR6, UR6, URZ, UP0 ;  /* 0x000000ff06067287 */ /* 0x000fc80008000000 */
[----:B------:R-:W-:Y:S01]  /*2460*/  ULEA UR5, UR6, UR4, 0x3 ;  /* 0x0000000406057291 */ /* 0x000fe2000f8e18ff */
[----:B-1----:R-:W-:-:S04]  /*2470*/  LOP3.LUT R2, R17, UR7, RZ, 0x3c, !PT ;  /* 0x0000000711027c12 */ /* 0x002fc8000f8e3cff */
[----:B------:R-:W-:-:S04]  /*2480*/  SHF.L.U32 R3, R2, 0x1f, RZ ;  /* 0x0000001f02037819 */ /* 0x000fc800000006ff */
[----:B------:R-:W1:Y:S02]  /*2490*/  SYNCS.PHASECHK.TRANS64.TRYWAIT P0, [UR5], R3 ;  /* 0x00000003ff0075a7 */ /* 0x000e640008001105 */
[----:B-1----:R-:W-:Y:S05]  /*24a0*/  @!P0 BRA `(.L_x_38) ;  /* 0x00000070001c8947 */ /* 0x002fea0003800000 */
.L_x_139:
[----:B------:R-:W-:-:S04]  /*24b0*/  UIADD3 UR6, UPT, UPT, UR6, 0x1, URZ ;  /* 0x0000000106067890 */ /* 0x000fc8000fffe0ff */
[----:B------:R-:W-:-:S04]  /*24c0*/  UISETP.NE.AND UP0, UPT, UR6, 0xa, UPT ;  /* 0x0000000a0600788c */ /* 0x000fc8000bf05270 */
[----:B------:R-:W-:Y:S02]  /*24d0*/  USEL UR7, URZ, 0x1, UP0 ;  /* 0x00000001ff077887 */ /* 0x000fe40008000000 */
[----:B------:R-:W-:-:S04]  /*24e0*/  USEL UR6, UR6, URZ, UP0 ;  /* 0x000000ff06067287 */ /* 0x000fc80008000000 */
[----:B------:R-:W-:Y:S01]  /*24f0*/  ULEA UR5, UR6, UR4, 0x3 ;  /* 0x0000000406057291 */ /* 0x000fe2000f8e18ff */
[----:B------:R-:W-:-:S04]  /*2500*/  LOP3.LUT R2, R2, UR7, RZ, 0x3c, !PT ;  /* 0x0000000702027c12 */ /* 0x000fc8000f8e3cff */
[----:B-1----:R-:W-:-:S04]  /*2510*/  SHF.L.U32 R3, R2, 0x1f, RZ ;  /* 0x0000001f02037819 */ /* 0x002fc800000006ff */
[----:B------:R-:W1:Y:S02]  /*2520*/  SYNCS.PHASECHK.TRANS64.TRYWAIT P0, [UR5], R3 ;  /* 0x00000003ff0075a7 */ /* 0x000e640008001105 */
[----:B-1----:R-:W-:Y:S05]  /*2530*/  @!P0 BRA `(.L_x_39) ;  /* 0x0000007000108947 */ /* 0x002fea0003800000 */
.L_x_141:
        /* <DEDUP_REMOVED lines=9> */
.L_x_143:
        /* <DEDUP_REMOVED lines=9> */
.L_x_145:
        /* <DEDUP_REMOVED lines=9> */
.L_x_147:
        /* <DEDUP_REMOVED lines=9> */
.L_x_149:
        /* <DEDUP_REMOVED lines=9> */
.L_x_151:
        /* <DEDUP_REMOVED lines=9> */
.L_x_153:
[----:B------:R-:W-:-:S04]  /*28a0*/  UIADD3 UR6, UPT, UPT, UR6, 0x1, URZ ;  /* 0x0000000106067890 */ /* 0x000fc8000fffe0ff */
[----:B------:R-:W-:-:S04]  /*28b0*/  UISETP.NE.AND UP0, UPT, UR6, 0xa, UPT ;  /* 0x0000000a0600788c */ /* 0x000fc8000bf05270 */
[----:B------:R-:W-:Y:S02]  /*28c0*/  USEL UR5, URZ, 0x1, UP0 ;  /* 0x00000001ff057887 */ /* 0x000fe40008000000 */
[----:B------:R-:W-:-:S04]  /*28d0*/  USEL UR6, UR6, URZ, UP0 ;  /* 0x000000ff06067287 */ /* 0x000fc80008000000 */
[----:B------:R-:W-:Y:S01]  /*28e0*/  ULEA UR6, UR6, UR4, 0x3 ;  /* 0x0000000406067291 */ /* 0x000fe2000f8e18ff */
[----:B------:R-:W-:-:S04]  /*28f0*/  LOP3.LUT R2, R2, UR5, RZ, 0x3c, !PT ;  /* 0x0000000502027c12 */ /* 0x000fc8000f8e3cff */
[----:B------:R-:W-:Y:S01]  /*2900*/  SHF.L.U32 R2, R2, 0x1f, RZ ;  /* 0x0000001f02027819 */ /* 0x000fe200000006ff */
[----:B-1--4-:R-:W-:-:S07]  /*2910*/  IMAD.U32 R0, RZ, RZ, UR6 ;  /* 0x00000006ff007e24 */ /* 0x012fce000f8e00ff */
.L_x_46:
[----:B-1----:R1:W2:Y:S02]  /*2920*/  SYNCS.PHASECHK.TRANS64.TRYWAIT P0, [R0+URZ], R2 ;  /* 0x00000002000075a7 */ /* 0x0022a400080011ff */
[----:B--2---:R-:W-:Y:S05]  /*2930*/  @!P0 NANOSLEEP.SYNCS 0x989680 ;  /* 0x009896800000895d */ /* 0x004fea0003900000 */
[----:B------:R-:W2:Y:S02]  /*2940*/  @!P0 SYNCS.PHASECHK.TRANS64 P0, [R0+URZ], R2 ;  /* 0x00000002000085a7 */ /* 0x000ea400080010ff */
[----:B--2---:R-:W-:Y:S05]  /*2950*/  @P0 EXIT ;  /* 0x000000000000094d */ /* 0x004fea0003800000 */
[----:B------:R-:W-:Y:S05]  /*2960*/  BRA `(.L_x_46) ;  /* 0xfffffffc00ec7947 */ /* 0x000fea000383ffff */
.L_x_18:
[----:B------:R-:W-:-:S04]  /*2970*/  UISETP.NE.AND UP1, UPT, UR37, URZ, UPT ;  /* 0x000000ff2500728c */ /* 0x000fc8000bf25270 */
[----:B------:R-:W-:-:S09]  /*2980*/  UISETP.NE.OR UP1, UPT, UR8, 0x1, UP1 ;  /* 0x000000010800788c */ /* 0x000fd20008f25670 */
[----:B------:R-:W-:Y:S05]  /*2990*/  BRA.U UP1, `(.L_x_47) ;  /* 0x0000000501487547 */ /* 0x000fea000b800000 */
[----:B------:R-:W-:Y:S01]  /*29a0*/  ISETP.NE.AND P2, PT, R2, RZ, PT ;  /* 0x000000ff0200720c */ /* 0x000fe20003f45270 */
[----:B------:R-:W-:Y:S01]  /*29b0*/  IMAD.MOV.U32 R12, RZ, RZ, 0x1 ;  /* 0x00000001ff0c7424 */ /* 0x000fe200078e00ff */
[----:B------:R-:W-:Y:S02]  /*29c0*/  CS2R R10, SRZ ;  /* 0x00000000000a7805 */ /* 0x000fe4000001ff00 */
[----:B------:R-:W-:Y:S01]  /*29d0*/  CS2R R8, SRZ ;  /* 0x0000000000087805 */ /* 0x000fe2000001ff00 */
[----:B------:R-:W-:Y:S01]  /*29e0*/  UMOV UR4, 0x400 ;  /* 0x0000040000047882 */ /* 0x000fe20000000000 */
[----:B------:R-:W-:Y:S01]  /*29f0*/  UMOV UR6, URZ ;  /* 0x000000ff00067c82 */ /* 0x000fe20008000000 */
[----:B------:R-:W-:-:S12]  /*2a00*/  ULEA UR37, UR37, UR4, 0x18 ;  /* 0x0000000425257291 */ /* 0x000fd8000f8ec0ff */
.L_x_51:
[----:B------:R-:W-:Y:S02]  /*2a10*/  LEA R0, R8, UR37, 0x3 ;  /* 0x0000002508007c11 */ /* 0x000fe4000f8e18ff */
[----:B------:R-:W-:-:S03]  /*2a20*/  SHF.L.U32 R4, R9, 0x1f, RZ ;  /* 0x0000001f09047819 */ /* 0x000fc600000006ff */
[----:B------:R-:W-:Y:S01]  /*2a30*/  VIADD R5, R0, 0x160 ;  /* 0x0000016000057836 */ /* 0x000fe20000000000 */
[----:B------:R-:W1:Y:S02]  /*2a40*/  SYNCS.PHASECHK.TRANS64.TRYWAIT P0, [R0+URZ+0x150], R4 ;  /* 0x00015004000075a7 */ /* 0x000e6400080011ff */
[----:B-1----:R-:W-:Y:S05]  /*2a50*/  @!P0 BRA `(.L_x_48) ;  /* 0x0000006c00708947 */ /* 0x002fea0003800000 */
.L_x_154:
[----:B------:R-:W-:Y:S01]  /*2a60*/  ULEA UR5, UR6, UR37, 0x3 ;  /* 0x0000002506057291 */ /* 0x000fe2000f8e18ff */
[----:B-1----:R-:W-:Y:S01]  /*2a70*/  PRMT R0, RZ, 0x654, R5 ;  /* 0x00000654ff007816 */ /* 0x002fe20000000005 */
[----:B------:R-:W-:Y:S01]  /*2a80*/  @!P2 IMAD.MOV.U32 R4, RZ, RZ, 0x10 ;  /* 0x00000010ff04a424 */ /* 0x000fe200078e00ff */
[----:B------:R-:W-:Y:S01]  /*2a90*/  SHF.L.U32 R5, R12, 0x1f, RZ ;  /* 0x0000001f0c057819 */ /* 0x000fe200000006ff */
[----:B------:R-:W-:Y:S01]  /*2aa0*/  UIADD3 UR4, UPT, UPT, UR5, 0xf0, URZ ;  /* 0x000000f005047890 */ /* 0x000fe2000fffe0ff */
[----:B------:R1:W-:Y:S05]  /*2ab0*/  SYNCS.ARRIVE.TRANS64.RED.A1T0 RZ, [R0+URZ], RZ ;  /* 0x000000ff00ff79a7 */ /* 0x0003ea00081004ff */
[----:B------:R-:W-:Y:S01]  /*2ac0*/  IMAD.U32 R6, RZ, RZ, UR4 ;  /* 0x00000004ff067e24 */ /* 0x000fe2000f8e00ff */
[----:B------:R-:W2:Y:S04]  /*2ad0*/  SYNCS.PHASECHK.TRANS64.TRYWAIT P0, [UR5+0x100], R5 ;  /* 0x00010005ff0075a7 */ /* 0x000ea80008001105 */
[----:B------:R-:W-:Y:S01]  /*2ae0*/  PRMT R6, R2, 0x654, R6 ;  /* 0x0000065402067816 */ /* 0x000fe20000000006 */
[----:B-12---:R-:W-:Y:S06]  /*2af0*/  @!P0 BRA `(.L_x_49) ;  /* 0x0000006c005c8947 */ /* 0x006fec0003800000 */
.L_x_156:
[----:B------:R-:W-:Y:S01]  /*2b00*/  ULEA UR4, UR6, UR37, 0x4 ;  /* 0x0000002506047291 */ /* 0x000fe2000f8e20ff */
[----:B------:R-:W-:Y:S01]  /*2b10*/  SEL R3, R6, R3, !P2 ;  /* 0x0000000306037207 */ /* 0x000fe20005000000 */
[----:B------:R-:W-:Y:S01]  /*2b20*/  UIADD3 UR5, UPT, UPT, UR5, 0xf0, URZ ;  /* 0x000000f005057890 */ /* 0x000fe2000fffe0ff */
[----:B-1----:R-:W-:Y:S01]  /*2b30*/  LEA R0, R11, UR37, 0x3 ;  /* 0x000000250b007c11 */ /* 0x002fe2000f8e18ff */
[----:B------:R-:W-:Y:S01]  /*2b40*/  UIADD3 UR4, UPT, UPT, UR4, 0x180, URZ ;  /* 0x0000018004047890 */ /* 0x000fe2000fffe0ff */
[----:B------:R1:W-:Y:S01]  /*2b50*/  @!P2 SYNCS.ARRIVE.TRANS64.RED RZ, [R3+URZ], R4 ;  /* 0x0000000403ffa9a7 */ /* 0x0003e200080004ff */
[----:B------:R-:W-:Y:S01]  /*2b60*/  UIADD3 UR6, UPT, UPT, UR6, 0x1, URZ ;  /* 0x0000000106067890 */ /* 0x000fe2000fffe0ff */
[----:B------:R-:W-:-:S03]  /*2b70*/  VIADD R8, R8, 0x1 ;  /* 0x0000000108087836 */ /* 0x000fc60000000000 */
[----:B------:R-:W-:Y:S02]  /*2b80*/  UISETP.NE.AND UP0, UPT, UR6, 0x2, UPT ;  /* 0x000000020600788c */ /* 0x000fe4000bf05270 */
[----:B------:R-:W-:Y:S01]  /*2b90*/  ISETP.NE.AND P0, PT, R8, 0x2, PT ;  /* 0x000000020800780c */ /* 0x000fe20003f05270 */
[----:B------:R-:W-:Y:S06]  /*2ba0*/  UGETNEXTWORKID.BROADCAST [UR4], [UR5] ;  /* 0x00000000040073ca */ /* 0x000fec0008000100 */
[----:B------:R-:W-:Y:S02]  /*2bb0*/  USEL UR4, URZ, 0x1, UP0 ;  /* 0x00000001ff047887 */ /* 0x000fe40008000000 */
[----:B------:R-:W-:-:S04]  /*2bc0*/  USEL UR6, UR6, URZ, UP0 ;  /* 0x000000ff06067287 */ /* 0x000fc80008000000 */
[----:B------:R-:W-:Y:S02]  /*2bd0*/  LOP3.LUT R12, R12, UR4, RZ, 0x3c, !PT ;  /* 0x000000040c0c7c12 */ /* 0x000fe4000f8e3cff */
[----:B-1----:R-:W-:-:S04]  /*2be0*/  SHF.L.U32 R4, R10, 0x1f, RZ ;  /* 0x0000001f0a047819 */ /* 0x002fc800000006ff */
[----:B------:R-:W1:Y:S02]  /*2bf0*/  SYNCS.PHASECHK.TRANS64.TRYWAIT P1, [R0+URZ+0xf0], R4 ;  /* 0x0000f004000075a7 */ /* 0x000e6400080211ff */
[----:B-1----:R-:W-:Y:S05]  /*2c00*/  @!P1 BRA `(.L_x_50) ;  /* 0x0000006c00309947 */ /* 0x002fea0003800000 */
.L_x_157:
[C---:B-1----:R-:W-:Y:S01]  /*2c10*/  LEA R4, R11.reuse, UR37, 0x4 ;  /* 0x000000250b047c11 */ /* 0x042fe2000f8e20ff */
[----:B------:R-:W-:Y:S01]  /*2c20*/  VIADD R0, R0, 0x100 ;  /* 0x0000010000007836 */ /* 0x000fe20000000000 */
[----:B------:R-:W-:Y:S01]  /*2c30*/  SEL R8, R8, RZ, P0 ;  /* 0x000000ff08087207 */ /* 0x000fe20000000000 */
[----:B------:R-:W-:-:S03]  /*2c40*/  VIADD R11, R11, 0x1 ;  /* 0x000000010b0b7836 */ /* 0x000fc60000000000 */
[----:B------:R-:W1:Y:S01]  /*2c50*/  LDS.128 R4, [R4+0x180] ;  /* 0x0001800004047984 */ /* 0x000e620000000c00 */
[----:B------:R-:W-:Y:S02]  /*2c60*/  PRMT R0, RZ, 0x654, R0 ;  /* 0x00000654ff007816 */ /* 0x000fe40000000000 */
[C---:B------:R-:W-:Y:S01]  /*2c70*/  ISETP.NE.AND P1, PT, R11.reuse, 0x2, PT ;  /* 0x000000020b00780c */ /* 0x040fe20003f25270 */
[----:B------:R-:W-:Y:S01]  /*2c80*/  @!PT LDS RZ, [RZ] ;  /* 0x00000000fffff984 */ /* 0x000fe20000000800 */
[----:B------:R-:W-:Y:S01]  /*2c90*/  @!PT LDS RZ, [RZ] ;  /* 0x00000000fffff984 */ /* 0x000fe20000000800 */
[----:B------:R-:W-:Y:S01]  /*2ca0*/  @!PT LDS RZ, [RZ] ;  /* 0x00000000fffff984 */ /* 0x000fe20000000800 */
[----:B------:R-:W-:Y:S01]  /*2cb0*/  @!PT LDS RZ, [RZ] ;  /* 0x00000000fffff984 */ /* 0x000fe20000000800 */
[----:B------:R2:W-:Y:S06]  /*2cc0*/  MEMBAR.ALL.CTA ;  /* 0x0000000000007992 */ /* 0x0005ec0000008000 */
[----:B--2---:R-:W2:Y:S01]  /*2cd0*/  FENCE.VIEW.ASYNC.S ;  /* 0x00000000000073c6 */ /* 0x004ea20000000000 */
[----:B------:R-:W-:Y:S01]  /*2ce0*/  SEL R11, R11, RZ, P1 ;  /* 0x000000ff0b0b7207 */ /* 0x000fe20000800000 */
[----:B--2---:R2:W-:Y:S01]  /*2cf0*/  SYNCS.ARRIVE.TRANS64.RED.A1T0 RZ, [R0+URZ], RZ ;  /* 0x000000ff00ff79a7 */ /* 0x0045e200081004ff */
[----:B-1----:R-:W-:-:S02]  /*2d00*/  LOP3.LUT P3, RZ, R6, 0x1, RZ, 0xc0, !PT ;  /* 0x0000000106ff7812 */ /* 0x002fc4000786c0ff */
[----:B------:R-:W-:-:S04]  /*2d10*/  SEL R4, RZ, 0x1, P1 ;  /* 0x00000001ff047807 */ /* 0x000fc80000800000 */
[----:B------:R-:W-:Y:S02]  /*2d20*/  LOP3.LUT R10, R10, R4, RZ, 0x3c, !PT ;  /* 0x000000040a0a7212 */ /* 0x000fe400078e3cff */
[----:B--2---:R-:W-:-:S04]  /*2d30*/  SEL R0, RZ, 0x1, P0 ;  /* 0x00000001ff007807 */ /* 0x004fc80000000000 */
[----:B------:R-:W-:Y:S01]  /*2d40*/  LOP3.LUT R9, R9, R0, RZ, 0x3c, !PT ;  /* 0x0000000009097212 */ /* 0x000fe200078e3cff */
[----:B------:R-:W-:Y:S06]  /*2d50*/  @P3 BRA `(.L_x_51) ;  /* 0xfffffffc002c3947 */ /* 0x000fec000383ffff */
[----:B------:R-:W-:Y:S01]  /*2d60*/  ULEA UR5, UR6, UR37, 0x3 ;  /* 0x0000002506057291 */ /* 0x000fe2000f8e18ff */
[----:B------:R-:W-:-:S08]  /*2d70*/  SHF.L.U32 R2, R12, 0x1f, RZ ;  /* 0x0000001f0c027819 */ /* 0x000fd000000006ff */
[----:B------:R-:W1:Y:S02]  /*2d80*/  SYNCS.PHASECHK.TRANS64 P0, [UR5+0x100], R2 ;  /* 0x00010002ff0075a7 */ /* 0x000e640008001005 */
[----:B-1----:R-:W-:Y:S05]  /*2d90*/  @P0 BRA `(.L_x_52) ;  /* 0x0000000000080947 */ /* 0x002fea0003800000 */
[----:B------:R-:W1:Y:S02]  /*2da0*/  SYNCS.PHASECHK.TRANS64.TRYWAIT P0, [UR5+0x100], R2 ;  /* 0x00010002ff0075a7 */ /* 0x000e640008001105 */
[----:B-1----:R-:W-:Y:S05]  /*2db0*/  @!P0 BRA `(.L_x_53) ;  /* 0x0000006800d88947 */ /* 0x002fea0003800000 */
.L_x_52:
[----:B------:R-:W-:-:S04]  /*2dc0*/  UIADD3 UR4, UPT, UPT, UR6, 0x1, URZ ;  /* 0x0000000106047890 */ /* 0x000fc8000fffe0ff */
[----:B------:R-:W-:-:S04]  /*2dd0*/  UISETP.NE.AND UP0, UPT, UR4, 0x2, UPT ;  /* 0x000000020400788c */ /* 0x000fc8000bf05270 */
[----:B------:R-:W-:Y:S02]  /*2de0*/  USEL UR7, URZ, 0x1, UP0 ;  /* 0x00000001ff077887 */ /* 0x000fe40008000000 */
[----:B------:R-:W-:-:S04]  /*2df0*/  USEL UR4, UR4, URZ, UP0 ;  /* 0x000000ff04047287 */ /* 0x000fc80008000000 */
[----:B------:R-:W-:Y:S01]  /*2e00*/  ULEA UR4, UR4, UR37, 0x3 ;  /* 0x0000002504047291 */ /* 0x000fe2000f8e18ff */
[----:B-1----:R-:W-:-:S04]  /*2e10*/  LOP3.LUT R2, R12, UR7, RZ, 0x3c, !PT ;  /* 0x000000070c027c12 */ /* 0x002fc8000f8e3cff */
[----:B------:R-:W-:-:S04]  /*2e20*/  SHF.L.U32 R0, R2, 0x1f, RZ ;  /* 0x0000001f02007819 */ /* 0x000fc800000006ff */
[----:B------:R-:W1:Y:S02]  /*2e30*/  SYNCS.PHASECHK.TRANS64 P0, [UR4+0x100], R0 ;  /* 0x00010000ff0075a7 */ /* 0x000e640008001004 */
[----:B-1----:R-:W-:Y:S05]  /*2e40*/  @P0 EXIT ;  /* 0x000000000000094d */ /* 0x002fea0003800000 */
[----:B------:R-:W-:Y:S02]  /*2e50*/  SHF.L.U32 R2, R2, 0x1f, RZ ;  /* 0x0000001f02027819 */ /* 0x000fe400000006ff */
[----:B------:R-:W-:-:S07]  /*2e60*/  MOV R0, UR4 ;  /* 0x0000000400007c02 */ /* 0x000fce0008000f00 */
.L_x_54:
[----:B-1----:R1:W2:Y:S02]  /*2e70*/  SYNCS.PHASECHK.TRANS64.TRYWAIT P0, [R0+URZ+0x100], R2 ;  /* 0x00010002000075a7 */ /* 0x0022a400080011ff */
[----:B--2---:R-:W-:Y:S05]  /*2e80*/  @!P0 NANOSLEEP.SYNCS 0x989680 ;  /* 0x009896800000895d */ /* 0x004fea0003900000 */
[----:B------:R-:W2:Y:S02]  /*2e90*/  @!P0 SYNCS.PHASECHK.TRANS64 P0, [R0+URZ+0x100], R2 ;  /* 0x00010002000085a7 */ /* 0x000ea400080010ff */
[----:B--2---:R-:W-:Y:S05]  /*2ea0*/  @P0 EXIT ;  /* 0x000000000000094d */ /* 0x004fea0003800000 */
[----:B------:R-:W-:Y:S05]  /*2eb0*/  BRA `(.L_x_54) ;  /* 0xfffffffc00ec7947 */ /* 0x000fea000383ffff */
.L_x_47:
[----:B------:R-:W-:-:S09]  /*2ec0*/  UISETP.NE.AND UP1, UPT, UR8, URZ, UPT ;  /* 0x000000ff0800728c */ /* 0x000fd2000bf25270 */
[----:B------:R-:W-:Y:S05]  /*2ed0*/  BRA.U UP1, `(.L_x_55) ;  /* 0x0000000d01947547 */ /* 0x000fea000b800000 */
[----:B------:R-:W-:Y:S01]  /*2ee0*/  UMOV UR4, 0x40 ;  /* 0x0000004000047882 */ /* 0x000fe20000000000 */
[----:B------:R-:W-:Y:S01]  /*2ef0*/  NOP ;  /* 0x0000000000007918 */ /* 0x000fe20000000000 */
[----:B------:R-:W-:Y:S01]  /*2f00*/  ULEA UR4, UR37, UR4, 0x18 ;  /* 0x0000000425047291 */ /* 0x000fe2000f8ec0ff */
[----:B------:R-:W-:Y:S02]  /*2f10*/  UMOV UR5, 0x400 ;  /* 0x0000040000057882 */ /* 0x000fe40000000000 */
[----:B------:R-:W-:-:S06]  /*2f20*/  ULEA UR37, UR37, UR5, 0x18 ;  /* 0x0000000525257291 */ /* 0x000fcc000f8ec0ff */
[----:B------:R-:W1:Y:S02]  /*2f30*/  LDS.U8 R0, [UR4+0x1c] ;  /* 0x00001c04ff007984 */ /* 0x000e640008000000 */
[----:B-1----:R-:W-:-:S13]  /*2f40*/  ISETP.NE.AND P0, PT, R0, RZ, PT ;  /* 0x000000ff0000720c */ /* 0x002fda0003f05270 */
[----:B------:R-:W-:Y:S05]  /*2f50*/  @P0 BRA `(.L_x_56) ;  /* 0x0000000000580947 */ /* 0x000fea0003800000 */
[----:B------:R-:W-:-:S13]  /*2f60*/  ELECT P0, URZ, PT ;  /* 0x0000000000ff782f */ /* 0x000fda0003800000 */
[----:B------:R-:W-:Y:S05]  /*2f70*/  @!P0 BRA `(.L_x_57) ;  /* 0x0000000000608947 */ /* 0x000fea0003800000 */
[----:B------:R-:W-:Y:S01]  /*2f80*/  UMOV UR5, 0x10 ;  /* 0x0000001000057882 */ /* 0x000fe20000000000 */
[----:B------:R-:W-:Y:S01]  /*2f90*/  HFMA2 R0, -RZ, RZ, 0, 5.9604644775390625e-08 ;  /* 0x00000001ff007431 */ /* 0x000fe200000001ff */
[----:B------:R-:W-:-:S03]  /*2fa0*/  MOV R2, 0xffff ;  /* 0x0000ffff00027802 */ /* 0x000fc60000000f00 */
[----:B------:R-:W-:Y:S04]  /*2fb0*/  DEPBAR.LE SB1, 0x36 ;  /* 0x00009d800000791a */ /* 0x000fe80000000000 */
[----:B------:R-:W1:Y:S02]  /*2fc0*/  UTCATOMSWS.FIND_AND_SET.ALIGN UP0, UR5, UR5 ;  /* 0x00000005000575e3 */ /* 0x000e640008000800 */
[----:B-1----:R-:W-:Y:S01]  /*2fd0*/  MOV R3, UR5 ;  /* 0x0000000500037c02 */ /* 0x002fe20008000f00 */
[----:B------:R-:W-:Y:S06]  /*2fe0*/  BRA.U UP0, `(.L_x_58) ;  /* 0x0000000100187547 */ /* 0x000fec000b800000 */
.L_x_59:
[----:B------:R-:W-:Y:S05]  /*2ff0*/  NANOSLEEP 0x64 ;  /* 0x000000640000795d */ /* 0x000fea0003800000 */
[----:B------:R-:W-:-:S05]  /*3000*/  UMOV UR5, 0x10 ;  /* 0x0000001000057882 */ /* 0x000fca0000000000 */
[----:B------:R-:W-:Y:S04]  /*3010*/  DEPBAR.LE SB1, 0x36 ;  /* 0x00009d800000791a */ /* 0x000fe80000000000 */
[----:B------:R-:W1:Y:S02]  /*3020*/  UTCATOMSWS.FIND_AND_SET.ALIGN UP0, UR5, UR5 ;  /* 0x00000005000575e3 */ /* 0x000e640008000800 */
[----:B-1----:R-:W-:Y:S01]  /*3030*/  MOV R3, UR5 ;  /* 0x0000000500037c02 */ /* 0x002fe20008000f00 */
[----:B------:R-:W-:Y:S05]  /*3040*/  BRA.U !UP0, `(.L_x_59) ;  /* 0xfffffffd08e87547 */ /* 0x000fea000b83ffff */
.L_x_58:
[-C--:B------:R-:W-:Y:S02]  /*3050*/  SHF.L.U32 R2, R2, R3.reuse, RZ ;  /* 0x0000000302027219 */ /* 0x080fe400000006ff */
[----:B------:R-:W-:Y:S01]  /*3060*/  SHF.L.U32 R0, R0, R3, RZ ;  /* 0x0000000300007219 */ /* 0x000fe200000006ff */
[----:B------:R-:W-:Y:S02]  /*3070*/  IMAD.SHL.U32 R3, R3, 0x20, RZ ;  /* 0x0000002003037824 */ /* 0x000fe400078e00ff */
[----:B------:R1:W-:Y:S04]  /*3080*/  ATOMS.OR RZ, [UR4+0x14], R2 ;  /* 0x00001402ffff798c */ /* 0x0003e8000b000004 */
[----:B------:R1:W-:Y:S04]  /*3090*/  ATOMS.OR RZ, [UR4+0x18], R0 ;  /* 0x00001800ffff798c */ /* 0x0003e8000b000004 */
[----:B------:R1:W-:Y:S01]  /*30a0*/  STS [UR37+0x1a0], R3 ;  /* 0x0001a003ff007988 */ /* 0x0003e20008000825 */
[----:B------:R-:W-:Y:S05]  /*30b0*/  BRA `(.L_x_57) ;  /* 0x0000000000107947 */ /* 0x000fea0003800000 */
.L_x_56:
[----:B------:R-:W-:Y:S02]  /*30c0*/  MOV R0, 0xffffffff ;  /* 0xffffffff00007802 */ /* 0x000fe40000000f00 */
[----:B------:R-:W-:-:S03]  /*30d0*/  MOV R2, 0x3100 ;  /* 0x0000310000027802 */ /* 0x000fc60000000f00 */
[----:B------:R1:W-:Y:S04]  /*30e0*/  STS [UR37+0x1a0], R0 ;  /* 0x0001a000ff007988 */ /* 0x0003e80008000825 */
[----:B-1-3-5:R-:W-:Y:S05]  /*30f0*/  CALL.REL.NOINC `($__internal_1_$__cuda_sm10x_tcgen05_guardrail_trap_phase_invalid_during_alloc) ;  /* 0x00000070001c7944 */ /* 0x02afea0003c00000 */
.L_x_57:
[----:B------:R-:W-:Y:S05]  /*3100*/  WARPSYNC.ALL ;  /* 0x0000000000007948 */ /* 0x000fea0003800000 */
[----:B------:R-:W2:Y:S01]  /*3110*/  S2UR UR6, SR_CgaCtaId ;  /* 0x00000000000679c3 */ /* 0x000ea20000008800 */
[----:B------:R-:W-:Y:S01]  /*3120*/  UMOV UR4, 0x400 ;  /* 0x0000040000047882 */ /* 0x000fe20000000000 */
[----:B------:R-:W-:-:S06]  /*3130*/  NOP ;  /* 0x0000000000007918 */ /* 0x000fcc0000000000 */
[----:B------:R-:W-:Y:S06]  /*3140*/  BAR.ARV 0x6, 0xa0 ;  /* 0x0182800000007b1d */ /* 0x000fec0000002000 */
[----:B------:R-:W4:Y:S01]  /*3150*/  LDCU UR7, c[0x0][0x38c] ;  /* 0x00007180ff0777ac */ /* 0x000f220008000800 */
[----:B------:R-:W-:Y:S01]  /*3160*/  IMAD.MOV.U32 R11, RZ, RZ, 0x1 ;  /* 0x00000001ff0b7424 */ /* 0x000fe200078e00ff */
[----:B------:R-:W-:Y:S01]  /*3170*/  CS2R R8, SRZ ;  /* 0x0000000000087805 */ /* 0x000fe2000001ff00 */
[----:B------:R-:W-:Y:S01]  /*3180*/  IMAD.MOV.U32 R10, RZ, RZ, RZ ;  /* 0x000000ffff0a7224 */ /* 0x000fe200078e00ff */
[----:B------:R-:W-:Y:S01]  /*3190*/  UMOV UR18, URZ ;  /* 0x000000ff00127c82 */ /* 0x000fe20008000000 */
[----:B------:R-:W-:Y:S01]  /*31a0*/  UMOV UR17, URZ ;  /* 0x000000ff00117c82 */ /* 0x000fe20008000000 */
[----:B------:R-:W-:Y:S01]  /*31b0*/  UMOV UR22, 0x0 ;  /* 0x0000000000167882 */ /* 0x000fe20000000000 */
[----:B------:R-:W-:Y:S01]  /*31c0*/  UMOV UR23, 0x4400490 ;  /* 0x0440049000177882 */ /* 0x000fe20000000000 */
[----:B------:R-:W-:Y:S01]  /*31d0*/  UMOV UR20, 0x0 ;  /* 0x0000000000147882 */ /* 0x000fe20000000000 */
[----:B------:R-:W-:Y:S01]  /*31e0*/  UMOV UR21, 0x4400490 ;  /* 0x0440049000157882 */ /* 0x000fe20000000000 */
[----:B--2---:R-:W-:Y:S01]  /*31f0*/  ULEA UR6, UR6, UR4, 0x18 ;  /* 0x0000000406067291 */ /* 0x004fe2000f8ec0ff */
[----:B------:R-:W2:Y:S03]  /*3200*/  LDCU UR4, c[0x0][0x38c] ;  /* 0x00007180ff0477ac */ /* 0x000ea60008000800 */
[----:B------:R-:W-:-:S02]  /*3210*/  UIADD3 UR11, UPT, UPT, UR6, 0x6400, URZ ;  /* 0x00006400060b7890 */ /* 0x000fc4000fffe0ff */
[----:B----4-:R-:W-:-:S03]  /*3220*/  UIADD3 UR7, UPT, UPT, UR7, 0x3f, URZ ;  /* 0x0000003f07077890 */ /* 0x010fc6000fffe0ff */
[----:B-1----:R-:W1:Y:S01]  /*3230*/  LDS R0, [UR6+0x1a0] ;  /* 0x0001a006ff007984 */ /* 0x002e620008000800 */
[----:B------:R-:W-:Y:S02]  /*3240*/  UIADD3 UR12, UPT, UPT, UR6, 0x10400, URZ ;  /* 0x00010400060c7890 */ /* 0x000fe4000fffe0ff */
[----:B------:R-:W-:Y:S02]  /*3250*/  USHF.R.S32.HI UR5, URZ, 0x1f, UR7 ;  /* 0x0000001fff057899 */ /* 0x000fe40008011407 */
[----:B------:R-:W-:Y:S02]  /*3260*/  USHF.R.U32.HI UR11, URZ, 0x4, UR11 ;  /* 0x00000004ff0b7899 */ /* 0x000fe4000801160b */
[----:B------:R-:W-:Y:S02]  /*3270*/  ULEA.HI UR5, UR5, UR7, URZ, 0x6 ;  /* 0x0000000705057291 */ /* 0x000fe4000f8f30ff */
[----:B------:R-:W-:Y:S02]  /*3280*/  USHF.R.U32.HI UR12, URZ, 0x4, UR12 ;  /* 0x00000004ff0c7899 */ /* 0x000fe4000801160c */
[----:B------:R-:W-:-:S02]  /*3290*/  USHF.R.S32.HI UR5, URZ, 0x6, UR5 ;  /* 0x00000006ff057899 */ /* 0x000fc40008011405 */
[----:B------:R-:W-:Y:S02]  /*32a0*/  ULOP3.LUT UR11, UR11, 0x3fff, URZ, 0xc0, !UPT ;  /* 0x00003fff0b0b7892 */ /* 0x000fe4000f8ec0ff */
[----:B------:R-:W-:Y:S02]  /*32b0*/  UISETP.LT.AND UP0, UPT, UR5, 0x1, UPT ;  /* 0x000000010500788c */ /* 0x000fe4000bf01270 */
[----:B------:R-:W-:Y:S02]  /*32c0*/  ULOP3.LUT UR12, UR12, 0x3fff, URZ, 0xc0, !UPT ;  /* 0x00003fff0c0c7892 */ /* 0x000fe4000f8ec0ff */
[----:B------:R-:W-:Y:S02]  /*32d0*/  USEL UR10, UR5, 0x1, !UP0 ;  /* 0x00000001050a7887 */ /* 0x000fe4000c000000 */
[----:B------:R-:W-:Y:S02]  /*32e0*/  ULOP3.LUT UR11, UR11, 0x10000, URZ, 0xfc, !UPT ;  /* 0x000100000b0b7892 */ /* 0x000fe4000f8efcff */
[----:B------:R-:W-:-:S02]  /*32f0*/  ULOP3.LUT UR12, UR12, 0x10000, URZ, 0xfc, !UPT ;  /* 0x000100000c0c7892 */ /* 0x000fc4000f8efcff */
[----:B------:R-:W-:Y:S02]  /*3300*/  UIADD3 UR10, UPT, UPT, -UR10, URZ, URZ ;  /* 0x000000ff0a0a7290 */ /* 0x000fe4000fffe1ff */
[----:B--2---:R-:W-:Y:S01]  /*3310*/  UISETP.GE.AND UP3, UPT, UR4, 0x1, UPT ;  /* 0x000000010400788c */ /* 0x004fe2000bf66270 */
[----:B-1----:R-:W-:-:S15]  /*3320*/  R2UR UR19, R0 ;  /* 0x00000000001372ca */ /* 0x002fde00000e0000 */
.L_x_66:
[----:B------:R-:W-:Y:S02]  /*3330*/  LEA R0, R10, UR6, 0x3 ;  /* 0x000000060a007c11 */ /* 0x000fe4000f8e18ff */
[----:B------:R-:W-:Y:S02]  /*3340*/  SHF.L.U32 R2, R9, 0x1f, RZ ;  /* 0x0000001f09027819 */ /* 0x000fe400000006ff */
[----:B------:R-:W-:Y:S01]  /*3350*/  PLOP3.LUT P0, PT, PT, PT, UP3, 0x80, 0x8 ;  /* 0x000000000008781c */ /* 0x000fe20003f0f038 */
[----:B------:R-:W-:Y:S01]  /*3360*/  VIADD R3, R0, 0x100 ;  /* 0x0000010000037836 */ /* 0x000fe20000000000 */
[----:B-1----:R-:W1:Y:S02]  /*3370*/  SYNCS.PHASECHK.TRANS64.TRYWAIT P1, [R0+URZ+0xf0], R2 ;  /* 0x0000f002000075a7 */ /* 0x002e6400080211ff */
[----:B-1--4-:R-:W-:Y:S09]  /*3380*/  @!P1 BRA `(.L_x_60) ;  /* 0x00000064007c9947 */ /* 0x012ff20003800000 */
.L_x_159:
[----:B------:R-:W-:Y:S01]  /*3390*/  LEA R4, R10, UR6, 0x4 ;  /* 0x000000060a047c11 */ /* 0x000fe2000f8e20ff */
[----:B------:R-:W-:Y:S01]  /*33a0*/  @UP3 ULEA UR4, UR17, UR6, 0x3 ;  /* 0x0000000611043291 */ /* 0x000fe2000f8e18ff */
[----:B------:R-:W-:Y:S01]  /*33b0*/  PLOP3.LUT P2, PT, PT, PT, PT, 0x80, 0x8 ;  /* 0x000000000008781c */ /* 0x000fe20003f4f070 */
[----:B------:R-:W-:Y:S01]  /*33c0*/  ULEA UR8, UR18, UR6, 0x3 ;  /* 0x0000000612087291 */ /* 0x000fe2000f8e18ff */
[----:B------:R-:W-:Y:S02]  /*33d0*/  PRMT R3, RZ, 0x654, R3 ;  /* 0x00000654ff037816 */ /* 0x000fe40000000003 */
[----:B------:R-:W2:Y:S01]  /*33e0*/  LDS.128 R4, [R4+0x180] ;  /* 0x0001800004047984 */ /* 0x000ea20000000c00 */
[----:B-1----:R-:W-:Y:S02]  /*33f0*/  @P0 SHF.L.U32 R2, R8, 0x1f, RZ ;  /* 0x0000001f08020819 */ /* 0x002fe400000006ff */
[----:B------:R-:W-:Y:S01]  /*3400*/  SHF.L.U32 R0, R11, 0x1f, RZ ;  /* 0x0000001f0b007819 */ /* 0x000fe200000006ff */
[----:B------:R-:W-:Y:S01]  /*3410*/  @!PT LDS RZ, [RZ] ;  /* 0x00000000fffff984 */ /* 0x000fe20000000800 */
[----:B------:R-:W-:Y:S01]  /*3420*/  @!PT LDS RZ, [RZ] ;  /* 0x00000000fffff984 */ /* 0x000fe20000000800 */
[----:B------:R-:W-:Y:S01]  /*3430*/  @!PT LDS RZ, [RZ] ;  /* 0x00000000fffff984 */ /* 0x000fe20000000800 */
[----:B------:R-:W-:Y:S01]  /*3440*/  @!PT LDS RZ, [RZ] ;  /* 0x00000000fffff984 */ /* 0x000fe20000000800 */
[----:B------:R1:W-:Y:S06]  /*3450*/  MEMBAR.ALL.CTA ;  /* 0x0000000000007992 */ /* 0x0003ec0000008000 */
[----:B-1----:R-:W1:Y:S02]  /*3460*/  FENCE.VIEW.ASYNC.S ;  /* 0x00000000000073c6 */ /* 0x002e640000000000 */
[----:B-1----:R1:W-:Y:S01]  /*3470*/  SYNCS.ARRIVE.TRANS64.RED.A1T0 RZ, [R3+URZ], RZ ;  /* 0x000000ff03ff79a7 */ /* 0x0023e200081004ff */
[----:B------:R1:W4:Y:S01]  /*3480*/  @P0 SYNCS.PHASECHK.TRANS64.TRYWAIT P2, [UR4], R2 ;  /* 0x00000002ff0005a7 */ /* 0x0003220008041104 */
[----:B------:R-:W-:Y:S01]  /*3490*/  ULEA.HI UR4, UR18, UR18, URZ, 0x1 ;  /* 0x0000001212047291 */ /* 0x000fe2000f8f08ff */
[----:B--2---:R-:W-:-:S03]  /*34a0*/  LOP3.LUT P1, RZ, R6, 0x1, RZ, 0xc0, !PT ;  /* 0x0000000106ff7812 */ /* 0x004fc6000782c0ff */
[----:B------:R-:W-:Y:S02]  /*34b0*/  USHF.L.U32 UR9, UR4, 0x7, URZ ;  /* 0x0000000704097899 */ /* 0x000fe400080006ff */
[----:B------:R-:W-:Y:S02]  /*34c0*/  ULOP3.LUT UR4, UR4, 0xffe, URZ, 0xc0, !UPT ;  /* 0x00000ffe04047892 */ /* 0x000fe4000f8ec0ff */
[----:B------:R-:W-:Y:S02]  /*34d0*/  ULOP3.LUT UR9, UR9, 0xffffff00, URZ, 0xc0, !UPT ;  /* 0xffffff0009097892 */ /* 0x000fe4000f8ec0ff */
[----:B------:R-:W-:Y:S02]  /*34e0*/  UIADD3 UR4, UPT, UPT, -UR4, UR18, URZ ;  /* 0x0000001204047290 */ /* 0x000fe4000fffe1ff */
[----:B------:R-:W-:Y:S01]  /*34f0*/  UIADD3 UR9, UPT, UPT, UR19, UR9, URZ ;  /* 0x0000000913097290 */ /* 0x000fe2000fffe0ff */
[----:B------:R-:W2:Y:S03]  /*3500*/  SYNCS.PHASECHK.TRANS64.TRYWAIT P0, [UR8+0x130], R0 ;  /* 0x00013000ff0075a7 */ /* 0x000ea60008001108 */
[----:B------:R-:W-:Y:S01]  /*3510*/  ULEA UR9, UR4, UR9, 0x14 ;  /* 0x0000000904097291 */ /* 0x000fe2000f8ea0ff */
[----:B-12-4-:R-:W-:Y:S11]  /*3520*/  @!P0 BRA `(.L_x_61) ;  /* 0x0000006400288947 */ /* 0x016ff60003800000 */
.L_x_161:
[----:B------:R-:W-:Y:S01]  /*3530*/  IADD3 R10, PT, PT, R10, 0x1, RZ ;  /* 0x000000010a0a7810 */ /* 0x000fe20007ffe0ff */
[----:B------:R-:W-:Y:S06]  /*3540*/  BRA.U !UP3, `(.L_x_62) ;  /* 0x000000010b987547 */ /* 0x000fec000b800000 */
[----:B------:R-:W-:Y:S01]  /*3550*/  UPLOP3.LUT UP4, UPT, UPT, UPT, UPT, 0x40, 0x4 ;  /* 0x000000000004789c */ /* 0x000fe20003f8e870 */
[----:B------:R-:W-:Y:S01]  /*3560*/  UMOV UR16, UR10 ;  /* 0x0000000a00107c82 */ /* 0x000fe20008000000 */
[----:B------:R-:W-:Y:S01]  /*3570*/  UMOV UR15, UR5 ;  /* 0x00000005000f7c82 */ /* 0x000fe20008000000 */
[----:B------:R-:W-:-:S08]  /*3580*/  UMOV UR14, UR17 ;  /* 0x00000011000e7c82 */ /* 0x000fd00008000000 */
.L_x_65:
[----:B------:R-:W-:Y:S02]  /*3590*/  UIADD3 UR16, UPT, UPT, UR16, 0x1, URZ ;  /* 0x0000000110107890 */ /* 0x000fe4000fffe0ff */
[----:B--2---:R-:W-:Y:S02]  /*35a0*/  ULEA UR7, UR14, UR6, 0x3 ;  /* 0x000000060e077291 */ /* 0x004fe4000f8e18ff */
[----:B------:R-:W-:Y:S01]  /*35b0*/  UISETP.NE.AND UP0, UPT, UR16, URZ, UPT ;  /* 0x000000ff1000728c */ /* 0x000fe2000bf05270 */
[----:B----4-:R-:W-:Y:S10]  /*35c0*/  @P2 BRA `(.L_x_63) ;  /* 0x00000000000c2947 */ /* 0x010ff40003800000 */
[----:B-1----:R-:W-:Y:S04]  /*35d0*/  SHF.L.U32 R2, R8, 0x1f, RZ ;  /* 0x0000001f08027819 */ /* 0x002fe800000006ff */
[----:B------:R-:W1:Y:S02]  /*35e0*/  SYNCS.PHASECHK.TRANS64.TRYWAIT P0, [UR7], R2 ;  /* 0x00000002ff0075a7 */ /* 0x000e640008001107 */
[----:B-1----:R-:W-:Y:S05]  /*35f0*/  @!P0 BRA `(.L_x_64) ;  /* 0x00000064000c8947 */ /* 0x002fea0003800000 */
.L_x_63:
[----:B------:R-:W-:Y:S01]  /*3600*/  UISETP.NE.AND UP1, UPT, UR15, 0x1, UPT ;  /* 0x000000010f00788c */ /* 0x000fe2000bf25270 */
[----:B------:R-:W-:Y:S01]  /*3610*/  PLOP3.LUT P2, PT, PT, PT, PT, 0x80, 0x8 ;  /* 0x000000000008781c */ /* 0x000fe20003f4f070 */
[----:B------:R-:W-:Y:S02]  /*3620*/  UIADD3 UR17, UPT, UPT, UR14, 0x1, URZ ;  /* 0x000000010e117890 */ /* 0x000fe4000fffe0ff */
[----:B------:R-:W-:Y:S02]  /*3630*/  ULEA UR24, UR14, UR12, 0xa ;  /* 0x0000000c0e187291 */ /* 0x000fe4000f8e50ff */
[----:B------:R-:W-:Y:S01]  /*3640*/  UISETP.NE.AND UP2, UPT, UR17, 0xa, UPT ;  /* 0x0000000a1100788c */ /* 0x000fe2000bf45270 */
[----:B------:R-:W-:Y:S01]  /*3650*/  PLOP3.LUT P0, PT, PT, PT, UP1, 0x80, 0x8 ;  /* 0x000000000008781c */ /* 0x000fe20003f0f018 */
[----:B------:R-:W-:Y:S02]  /*3660*/  ULEA UR26, UR14, UR11, 0x8 ;  /* 0x0000000b0e1a7291 */ /* 0x000fe4000f8e40ff */
[----:B------:R-:W-:Y:S02]  /*3670*/  USEL UR13, URZ, 0x1, UP2 ;  /* 0x00000001ff0d7887 */ /* 0x000fe40009000000 */
[----:B------:R-:W-:Y:S02]  /*3680*/  USEL UR17, UR17, URZ, UP2 ;  /* 0x000000ff11117287 */ /* 0x000fe40009000000 */
[----:B------:R-:W-:Y:S02]  /*3690*/  UIADD3 UR30, UPT, UPT, UR24, 0x2, URZ ;  /* 0x00000002181e7890 */ /* 0x000fe4000fffe0ff */
[----:B------:R-:W-:Y:S01]  /*36a0*/  @UP1 ULEA UR4, UR17, UR6, 0x3 ;  /* 0x0000000611041291 */ /* 0x000fe2000f8e18ff */
[----:B------:R-:W-:Y:S01]  /*36b0*/  LOP3.LUT R8, R8, UR13, RZ, 0x3c, !PT ;  /* 0x0000000d08087c12 */ /* 0x000fe2000f8e3cff */
[----:B------:R-:W-:Y:S02]  /*36c0*/  UIADD3 UR28, UPT, UPT, UR26, 0x2, URZ ;  /* 0x000000021a1c7890 */ /* 0x000fe4000fffe0ff */
[----:B------:R-:W-:Y:S01]  /*36d0*/  UIADD3 UR7, UPT, UPT, UR7, 0x50, URZ ;  /* 0x0000005007077890 */ /* 0x000fe2000fffe0ff */
[----:B-1----:R-:W-:Y:S01]  /*36e0*/  @P0 SHF.L.U32 R0, R8, 0x1f, RZ ;  /* 0x0000001f08000819 */ /* 0x002fe200000006ff */
[----:B------:R-:W-:Y:S01]  /*36f0*/  UMOV UR25, 0x80004020 ;  /* 0x8000402000197882 */ /* 0x000fe20000000000 */
[----:B------:R-:W-:Y:S01]  /*3700*/  UMOV UR27, 0x80004020 ;  /* 0x80004020001b7882 */ /* 0x000fe20000000000 */
[----:B------:R-:W-:Y:S01]  /*3710*/  UMOV UR31, 0x80004020 ;  /* 0x80004020001f7882 */ /* 0x000fe20000000000 */
[----:B------:R2:W4:Y:S01]  /*3720*/  @P0 SYNCS.PHASECHK.TRANS64.TRYWAIT P2, [UR4], R0 ;  /* 0x00000000ff0005a7 */ /* 0x0005220008041104 */
[----:B------:R-:W-:Y:S01]  /*3730*/  UIADD3 UR15, UPT, UPT, UR15, -0x1, URZ ;  /* 0xffffffff0f0f7890 */ /* 0x000fe2000fffe0ff */
[----:B------:R2:W-:Y:S01]  /*3740*/  UTCQMMA gdesc[UR26], gdesc[UR24], tmem[UR9], tmem[UR22], idesc[UR23], UP4 ;  /* 0x00ff16181a0075ea */ /* 0x0005e2000a000309 */
[----:B------:R-:W-:Y:S01]  /*3750*/  UPLOP3.LUT UP4, UPT, UPT, UPT, UPT, 0x80, 0x8 ;  /* 0x000000000008789c */ /* 0x000fe20003f8f070 */
[----:B------:R-:W-:Y:S01]  /*3760*/  UMOV UR29, 0x80004020 ;  /* 0x80004020001d7882 */ /* 0x000fe20000000000 */
[----:B------:R-:W-:Y:S01]  /*3770*/  UMOV UR14, UR17 ;  /* 0x00000011000e7c82 */ /* 0x000fe20008000000 */
[----:B------:R2:W-:Y:S01]  /*3780*/  UTCQMMA gdesc[UR28], gdesc[UR30], tmem[UR9], tmem[UR20], idesc[UR21], UPT ;  /* 0x00ff141e1c0075ea */ /* 0x0005e2000b800309 */
[----:B------:R2:W-:Y:S01]  /*3790*/  UTCBAR [UR7], URZ ;  /* 0x000000ff070073e9 */ /* 0x0005e200080000ff */
[----:B------:R-:W-:Y:S06]  /*37a0*/  BRA.U UP0, `(.L_x_65) ;  /* 0xfffffffd00787547 */ /* 0x000fec000b83ffff */
.L_x_62:
[----:B------:R-:W-:Y:S01]  /*37b0*/  UIADD3 UR18, UPT, UPT, UR18, 0x1, URZ ;  /* 0x0000000112127890 */ /* 0x000fe2000fffe0ff */
[C---:B------:R-:W-:Y:S01]  /*37c0*/  ISETP.NE.AND P0, PT, R10.reuse, 0x2, PT ;  /* 0x000000020a00780c */ /* 0x040fe20003f05270 */
[----:B------:R-:W-:Y:S02]  /*37d0*/  UIADD3 UR8, UPT, UPT, UR8, 0x110, URZ ;  /* 0x0000011008087890 */ /* 0x000fe4000fffe0ff */
[----:B------:R-:W-:Y:S01]  /*37e0*/  UISETP.NE.AND UP0, UPT, UR18, 0x4, UPT ;  /* 0x000000041200788c */ /* 0x000fe2000bf05270 */
[----:B-12---:R-:W-:Y:S02]  /*37f0*/  SEL R0, RZ, 0x1, P0 ;  /* 0x00000001ff007807 */ /* 0x006fe40000000000 */
[----:B------:R-:W-:Y:S01]  /*3800*/  SEL R10, R10, RZ, P0 ;  /* 0x000000ff0a0a7207 */ /* 0x000fe20000000000 */
[----:B------:R-:W-:Y:S01]  /*3810*/  USEL UR4, URZ, 0x1, UP0 ;  /* 0x00000001ff047887 */ /* 0x000fe20008000000 */
[----:B------:R-:W-:Y:S01]  /*3820*/  LOP3.LUT R9, R9, R0, RZ, 0x3c, !PT ;  /* 0x0000000009097212 */ /* 0x000fe200078e3cff */
[----:B------:R-:W-:Y:S01]  /*3830*/  USEL UR18, UR18, URZ, UP0 ;  /* 0x000000ff12127287 */ /* 0x000fe20008000000 */
[----:B------:R1:W-:Y:S03]  /*3840*/  UTCBAR [UR8], URZ ;  /* 0x000000ff080073e9 */ /* 0x0003e600080000ff */
[----:B------:R-:W-:Y:S01]  /*3850*/  LOP3.LUT R11, R11, UR4, RZ, 0x3c, !PT ;  /* 0x000000040b0b7c12 */ /* 0x000fe2000f8e3cff */
[----:B------:R-:W-:Y:S07]  /*3860*/  @P1 BRA `(.L_x_66) ;  /* 0xfffffff800b01947 */ /* 0x000fee000383ffff */
[----:B------:R-:W2:Y:S01]  /*3870*/  S2UR UR4, SR_CgaCtaId ;  /* 0x00000000000479c3 */ /* 0x000ea20000008800 */
[----:B------:R-:W-:Y:S01]  /*3880*/  ELECT P0, URZ, PT ;  /* 0x0000000000ff782f */ /* 0x000fe20003800000 */
[----:B------:R-:W-:Y:S01]  /*3890*/  IMAD.MOV.U32 R0, RZ, RZ, 0x1 ;  /* 0x00000001ff007424 */ /* 0x000fe200078e00ff */
[----:B------:R-:W-:Y:S01]  /*38a0*/  UIADD3 UR6, UPT, UPT, UR6, 0x130, URZ ;  /* 0x0000013006067890 */ /* 0x000fe2000fffe0ff */
[----:B------:R-:W-:Y:S01]  /*38b0*/  SHF.L.U32 R2, R11, 0x1f, RZ ;  /* 0x0000001f0b027819 */ /* 0x000fe200000006ff */
[----:B------:R-:W-:-:S03]  /*38c0*/  UMOV UR5, 0x40 ;  /* 0x0000004000057882 */ /* 0x000fc60000000000 */
[----:B------:R-:W-:Y:S01]  /*38d0*/  UVIRTCOUNT.DEALLOC.SMPOOL 0x80 ;  /* 0x000000800000784c */ /* 0x000fe20000000000 */
[----:B--2---:R-:W-:Y:S02]  /*38e0*/  ULEA UR4, UR4, UR5, 0x18 ;  /* 0x0000000504047291 */ /* 0x004fe4000f8ec0ff */
[----:B------:R-:W-:-:S07]  /*38f0*/  ULEA UR5, UR18, UR6, 0x3 ;  /* 0x0000000612057291 */ /* 0x000fce000f8e18ff */
[----:B------:R2:W-:Y:S02]  /*3900*/  @P0 STS.U8 [UR4+0x1c], R0 ;  /* 0x00001c00ff000988 */ /* 0x0005e40008000004 */
[----:B------:R-:W3:Y:S02]  /*3910*/  SYNCS.PHASECHK.TRANS64.TRYWAIT P0, [UR5], R2 ;  /* 0x00000002ff0075a7 */ /* 0x000ee40008001105 */
[----:B--23--:R-:W-:Y:S05]  /*3920*/  @!P0 BRA `(.L_x_67) ;  /* 0x0000006000588947 */ /* 0x00cfea0003800000 */
.L_x_164:
[----:B------:R-:W-:-:S04]  /*3930*/  UIADD3 UR7, UPT, UPT, UR18, 0x1, URZ ;  /* 0x0000000112077890 */ /* 0x000fc8000fffe0ff */
[----:B------:R-:W-:-:S04]  /*3940*/  UISETP.NE.AND UP0, UPT, UR7, 0x4, UPT ;  /* 0x000000040700788c */ /* 0x000fc8000bf05270 */
[----:B-1----:R-:W-:Y:S02]  /*3950*/  USEL UR8, URZ, 0x1, UP0 ;  /* 0x00000001ff087887 */ /* 0x002fe40008000000 */
[----:B------:R-:W-:-:S04]  /*3960*/  USEL UR7, UR7, URZ, UP0 ;  /* 0x000000ff07077287 */ /* 0x000fc80008000000 */
[----:B------:R-:W-:Y:S01]  /*3970*/  ULEA UR5, UR7, UR6, 0x3 ;  /* 0x0000000607057291 */ /* 0x000fe2000f8e18ff */
[----:B--2---:R-:W-:-:S04]  /*3980*/  LOP3.LUT R2, R11, UR8, RZ, 0x3c, !PT ;  /* 0x000000080b027c12 */ /* 0x004fc8000f8e3cff */
[----:B------:R-:W-:-:S04]  /*3990*/  SHF.L.U32 R3, R2, 0x1f, RZ ;  /* 0x0000001f02037819 */ /* 0x000fc800000006ff */
[----:B------:R-:W1:Y:S02]  /*39a0*/  SYNCS.PHASECHK.TRANS64.TRYWAIT P0, [UR5], R3 ;  /* 0x00000003ff0075a7 */ /* 0x000e640008001105 */
[----:B-1----:R-:W-:Y:S05]  /*39b0*/  @!P0 BRA `(.L_x_68) ;  /* 0x00000060004c8947 */ /* 0x002fea0003800000 */
.L_x_166:
        /* <DEDUP_REMOVED lines=9> */
.L_x_168:
[----:B------:R-:W-:-:S04]  /*3a50*/  UIADD3 UR7, UPT, UPT, UR7, 0x1, URZ ;  /* 0x0000000107077890 */ /* 0x000fc8000fffe0ff */
[----:B------:R-:W-:-:S04]  /*3a60*/  UISETP.NE.AND UP0, UPT, UR7, 0x4, UPT ;  /* 0x000000040700788c */ /* 0x000fc8000bf05270 */
[----:B------:R-:W-:Y:S02]  /*3a70*/  USEL UR5, URZ, 0x1, UP0 ;  /* 0x00000001ff057887 */ /* 0x000fe40008000000 */
[----:B------:R-:W-:-:S04]  /*3a80*/  USEL UR7, UR7, URZ, UP0 ;  /* 0x000000ff07077287 */ /* 0x000fc80008000000 */
[----:B------:R-:W-:Y:S01]  /*3a90*/  ULEA UR7, UR7, UR6, 0x3 ;  /* 0x0000000607077291 */ /* 0x000fe2000f8e18ff */
[----:B------:R-:W-:-:S04]  /*3aa0*/  LOP3.LUT R2, R2, UR5, RZ, 0x3c, !PT ;  /* 0x0000000502027c12 */ /* 0x000fc8000f8e3cff */
[----:B------:R-:W-:-:S04]  /*3ab0*/  SHF.L.U32 R2, R2, 0x1f, RZ ;  /* 0x0000001f02027819 */ /* 0x000fc800000006ff */
[----:B------:R-:W2:Y:S02]  /*3ac0*/  SYNCS.PHASECHK.TRANS64.TRYWAIT P0, [UR7], R2 ;  /* 0x00000002ff0075a7 */ /* 0x000ea40008001107 */
[----:B--2---:R-:W-:Y:S05]  /*3ad0*/  @!P0 BRA `(.L_x_70) ;  /* 0x0000006000348947 */ /* 0x004fea0003800000 */
.L_x_170:
[----:B------:R-:W-:Y:S01]  /*3ae0*/  NOP ;  /* 0x0000000000007918 */ /* 0x000fe20000000000 */
[----:B-1----:R-:W1:Y:S01]  /*3af0*/  LDS R0, [UR4+0x14] ;  /* 0x00001404ff007984 */ /* 0x002e620008000800 */
[----:B------:R-:W-:Y:S01]  /*3b00*/  ULOP3.LUT UR6, UR19, 0xffff, URZ, 0xc0, !UPT ;  /* 0x0000ffff13067892 */ /* 0x000fe2000f8ec0ff */
[----:B------:R-:W-:Y:S01]  /*3b10*/  UMOV UR8, 0xffff ;  /* 0x0000ffff00087882 */ /* 0x000fe20000000000 */
[----:B------:R-:W-:Y:S02]  /*3b20*/  UMOV UR5, 0x1 ;  /* 0x0000000100057882 */ /* 0x000fe40000000000 */
[----:B------:R-:W-:-:S04]  /*3b30*/  USHF.R.U32.HI UR6, URZ, 0x5, UR6 ;  /* 0x00000005ff067899 */ /* 0x000fc80008011606 */
[----:B------:R-:W-:Y:S02]  /*3b40*/  USHF.L.U32 UR8, UR8, UR6, URZ ;  /* 0x0000000608087299 */ /* 0x000fe400080006ff */
[----:B------:R-:W-:-:S04]  /*3b50*/  USHF.L.U32 UR5, UR5, UR6, URZ ;  /* 0x0000000605057299 */ /* 0x000fc800080006ff */
[----:B-1----:R-:W-:-:S04]  /*3b60*/  LOP3.LUT R0, R0, UR8, RZ, 0xc0, !PT ;  /* 0x0000000800007c12 */ /* 0x002fc8000f8ec0ff */
[----:B------:R-:W-:-:S13]  /*3b70*/  ISETP.NE.AND P0, PT, R0, UR8, PT ;  /* 0x0000000800007c0c */ /* 0x000fda000bf05270 */
[----:B------:R-:W-:Y:S05]  /*3b80*/  @P0 BRA `(.L_x_71) ;  /* 0x0000000000580947 */ /* 0x000fea0003800000 */
[----:B------:R-:W1:Y:S02]  /*3b90*/  LDS R0, [UR4+0x18] ;  /* 0x00001804ff007984 */ /* 0x000e640008000800 */
[----:B-1----:R-:W-:-:S04]  /*3ba0*/  LOP3.LUT R0, R0, UR5, RZ, 0xc0, !PT ;  /* 0x0000000500007c12 */ /* 0x002fc8000f8ec0ff */
[----:B------:R-:W-:-:S13]  /*3bb0*/  ISETP.NE.AND P0, PT, R0, UR5, PT ;  /* 0x0000000500007c0c */ /* 0x000fda000bf05270 */
[----:B------:R-:W-:Y:S05]  /*3bc0*/  @P0 BRA `(.L_x_72) ;  /* 0x00000000003c0947 */ /* 0x000fea0003800000 */
[----:B------:R-:W1:Y:S01]  /*3bd0*/  S2R R2, SR_LANEID ;  /* 0x0000000000027919 */ /* 0x000e620000000000 */
[----:B------:R-:W-:Y:S01]  /*3be0*/  ULOP3.LUT UR8, URZ, UR8, URZ, 0x33, !UPT ;  /* 0x00000008ff087292 */ /* 0x000fe2000f8e33ff */
[----:B------:R-:W-:Y:S02]  /*3bf0*/  VOTEU.ANY UR7, UPT, PT ;  /* 0x0000000000077886 */ /* 0x000fe400038e0100 */
[----:B------:R-:W-:-:S03]  /*3c00*/  UFLO.U32 UR7, UR7 ;  /* 0x00000007000772bd */ /* 0x000fc600080e0000 */
[----:B------:R-:W-:-:S04]  /*3c10*/  IMAD.U32 R0, RZ, RZ, UR8 ;  /* 0x00000008ff007e24 */ /* 0x000fc8000f8e00ff */
[----:B------:R2:W3:Y:S02]  /*3c20*/  REDUX UR6, R0 ;  /* 0x00000000000673c4 */ /* 0x0004e40000000000 */
[----:B------:R1:W-:Y:S02]  /*3c30*/  UTCATOMSWS.AND URZ, UR8 ;  /* 0x0000000800ff79e3 */ /* 0x0003e40008000000 */
[----:B-1----:R-:W-:Y:S02]  /*3c40*/  ISETP.EQ.U32.AND P0, PT, R2, UR7, PT ;  /* 0x0000000702007c0c */ /* 0x002fe4000bf02070 */
[----:B--2---:R-:W-:Y:S02]  /*3c50*/  LOP3.LUT R0, RZ, UR5, RZ, 0x33, !PT ;  /* 0x00000005ff007c12 */ /* 0x004fe4000f8e33ff */
[----:B---3--:R-:W-:Y:S02]  /*3c60*/  MOV R2, UR6 ;  /* 0x0000000600027c02 */ /* 0x008fe40008000f00 */
[----:B------:R-:W1:Y:S07]  /*3c70*/  REDUX UR5, R0 ;  /* 0x00000000000573c4 */ /* 0x000e6e0000000000 */
[----:B------:R2:W-:Y:S01]  /*3c80*/  @P0 ATOMS.AND RZ, [UR4+0x14], R2 ;  /* 0x00001402ffff098c */ /* 0x0005e2000a800004 */
[----:B-1----:R-:W-:-:S05]  /*3c90*/  IMAD.U32 R0, RZ, RZ, UR5 ;  /* 0x00000005ff007e24 */ /* 0x002fca000f8e00ff */
[----:B------:R2:W-:Y:S01]  /*3ca0*/  @P0 ATOMS.AND RZ, [UR4+0x18], R0 ;  /* 0x00001800ffff098c */ /* 0x0005e2000a800004 */
[----:B------:R-:W-:Y:S05]  /*3cb0*/  BRA `(.L_x_73) ;  /* 0x0000000000147947 */ /* 0x000fea0003800000 */
.L_x_72:
[----:B------:R-:W-:Y:S02]  /*3cc0*/  MOV R2, 0x3ce0 ;  /* 0x00003ce000027802 */ /* 0x000fe40000000f00 */
[----:B----45:R-:W-:Y:S05]  /*3cd0*/  CALL.REL.NOINC `($__internal_0_$__cuda_sm10x_tcgen05_guardrail_trap_col_being_dealloced_not_returned_by_alloc) ;  /* 0x0000006400187944 */ /* 0x030fea0003c00000 */
[----:B------:R-:W-:Y:S05]  /*3ce0*/  BRA `(.L_x_73) ;  /* 0x0000000000087947 */ /* 0x000fea0003800000 */
.L_x_71:
[----:B------:R-:W-:Y:S02]  /*3cf0*/  MOV R2, 0x3d10 ;  /* 0x00003d1000027802 */ /* 0x000fe40000000f00 */
[----:B----45:R-:W-:Y:S05]  /*3d00*/  CALL.REL.NOINC `($__internal_2_$__cuda_sm10x_tcgen05_guardrail_trap_unallocated_columns_being_dealloced) ;  /* 0x0000006400247944 */ /* 0x030fea0003c00000 */
.L_x_73:
[----:B------:R-:W-:Y:S01]  /*3d10*/  NOP ;  /* 0x0000000000007918 */ /* 0x000fe20000000000 */
[----:B------:R-:W-:Y:S05]  /*3d20*/  EXIT ;  /* 0x000000000000794d */ /* 0x000fea0003800000 */
.L_x_55:
[----:B------:R-:W-:-:S09]  /*3d30*/  UISETP.NE.OR UP2, UPT, UR8, 0x3, !UP2 ;  /* 0x000000030800788c */ /* 0x000fd2000d745670 */
[----:B------:R-:W-:Y:S05]  /*3d40*/  BRA.U UP2, `(.L_x_74) ;  /* 0x0000001102087547 */ /* 0x000fea000b800000 */
[----:B------:R-:W1:Y:S01]  /*3d50*/  LDC R0, c[0x0][0xb30] ;  /* 0x0002cc00ff007b82 */ /* 0x000e620000000800 */
[----:B------:R-:W2:Y:S01]  /*3d60*/  LDCU.64 UR8, c[0x0][0x888] ;  /* 0x00011100ff0877ac */ /* 0x000ea20008000a00 */
[----:B------:R-:W-:Y:S02]  /*3d70*/  HFMA2 R27, -RZ, RZ, 0, 0 ;  /* 0x00000000ff1b7431 */ /* 0x000fe400000001ff */
[----:B------:R-:W-:Y:S01]  /*3d80*/  IMAD.MOV.U32 R29, RZ, RZ, 0x1 ;  /* 0x00000001ff1d7424 */ /* 0x000fe200078e00ff */
[----:B------:R-:W-:Y:S01]  /*3d90*/  MOV R25, 0x1000 ;  /* 0x0000100000197802 */ /* 0x000fe20000000f00 */
[----:B------:R-:W4:Y:S01]  /*3da0*/  LDCU.64 UR4, c[0x0][0x890] ;  /* 0x00011200ff0477ac */ /* 0x000f220008000a00 */
[----:B------:R-:W-:Y:S01]  /*3db0*/  IMAD.MOV.U32 R28, RZ, RZ, RZ ;  /* 0x000000ffff1c7224 */ /* 0x000fe200078e00ff */
[----:B------:R-:W3:Y:S01]  /*3dc0*/  LDC R24, c[0x0][0x370] ;  /* 0x0000dc00ff187b82 */ /* 0x000ee20000000800 */
[----:B------:R-:W-:Y:S01]  /*3dd0*/  UMOV UR7, 0x400 ;  /* 0x0000040000077882 */ /* 0x000fe20000000000 */
[----:B------:R-:W-:-:S02]  /*3de0*/  UPLOP3.LUT UP1, UPT, UPT, UPT, UPT, 0x40, 0x4 ;  /* 0x000000000004789c */ /* 0x000fc40003f2e870 */
[----:B------:R-:W-:-:S04]  /*3df0*/  ULEA UR7, UR37, UR7, 0x18 ;  /* 0x0000000725077291 */ /* 0x000fc8000f8ec0ff */
[----:B------:R-:W3:Y:S01]  /*3e00*/  LDC R3, c[0x0][0xb0c] ;  /* 0x0002c300ff037b82 */ /* 0x000ee20000000800 */
[----:B------:R-:W-:Y:S02]  /*3e10*/  UIADD3 UR13, UPT, UPT, UR7, 0xb8, URZ ;  /* 0x000000b8070d7890 */ /* 0x000fe4000fffe0ff */
[----:B--2---:R-:W-:Y:S02]  /*3e20*/  UISETP.NE.U32.AND UP2, UPT, UR8, URZ, UPT ;  /* 0x000000ff0800728c */ /* 0x004fe4000bf45070 */
[----:B------:R-:W-:Y:S02]  /*3e30*/  UIADD3 UR33, UPT, UPT, UR7, 0xa0, URZ ;  /* 0x000000a007217890 */ /* 0x000fe4000fffe0ff */
[----:B----4-:R-:W-:Y:S01]  /*3e40*/  UISETP.NE.U32.AND UP3, UPT, UR4, URZ, UPT ;  /* 0x000000ff0400728c */ /* 0x010fe2000bf65070 */
[----:B------:R-:W2:Y:S01]  /*3e50*/  LDC R18, c[0x0][0xb20] ;  /* 0x0002c800ff127b82 */ /* 0x000ea20000000800 */
[----:B-1----:R-:W-:Y:S01]  /*3e60*/  ISETP.NE.AND P1, PT, R0, 0x1, PT ;  /* 0x000000010000780c */ /* 0x002fe20003f25270 */
[----:B------:R-:W-:-:S02]  /*3e70*/  UISETP.NE.AND.EX UP2, UPT, UR9, URZ, UPT, UP2 ;  /* 0x000000ff0900728c */ /* 0x000fc4000bf45320 */
[----:B------:R-:W-:Y:S02]  /*3e80*/  UIADD3 UR25, UPT, UPT, UR7, 0xa8, URZ ;  /* 0x000000a807197890 */ /* 0x000fe4000fffe0ff */
[----:B------:R-:W-:Y:S02]  /*3e90*/  UIADD3 UR17, UPT, UPT, UR7, 0xb0, URZ ;  /* 0x000000b007117890 */ /* 0x000fe4000fffe0ff */
[----:B------:R-:W1:Y:S01]  /*3ea0*/  LDC.64 R30, c[0x0][0x348] ;  /* 0x0000d200ff1e7b82 */ /* 0x000e620000000a00 */
[----:B------:R-:W-:Y:S02]  /*3eb0*/  UPRMT UR13, UR37, 0x654, UR13 ;  /* 0x00000654250d7896 */ /* 0x000fe4000800000d */
[----:B------:R-:W-:-:S05]  /*3ec0*/  UISETP.NE.AND.EX UP3, UPT, UR5, URZ, UPT, UP3 ;  /* 0x000000ff0500728c */ /* 0x000fca000bf65330 */
[----:B------:R-:W4:Y:S08]  /*3ed0*/  LDC.64 R16, c[0x0][0xb10] ;  /* 0x0002c400ff107b82 */ /* 0x000f300000000a00 */
[----:B------:R-:W1:Y:S08]  /*3ee0*/  LDC.64 R6, c[0x0][0xb18] ;  /* 0x0002c600ff067b82 */ /* 0x000e700000000a00 */
[----:B------:R-:W1:Y:S08]  /*3ef0*/  LDC.64 R4, c[0x0][0xb28] ;  /* 0x0002ca00ff047b82 */ /* 0x000e700000000a00 */
[----:B--23--:R-:W1:Y:S02]  /*3f00*/  LDC R19, c[0x0][0x374] ;  /* 0x0000dd00ff137b82 */ /* 0x00ce640000000800 */
.L_x_85:
[C---:B------:R-:W-:Y:S02]  /*3f10*/  LEA R0, R28.reuse, UR7, 0x3 ;  /* 0x000000071c007c11 */ /* 0x040fe4000f8e18ff */
[----:B------:R-:W-:Y:S02]  /*3f20*/  SHF.L.U32 R2, R27, 0x1f, RZ ;  /* 0x0000001f1b027819 */ /* 0x000fe400000006ff */
[----:B------:R-:W-:Y:S02]  /*3f30*/  LEA R20, R28, UR7, 0x4 ;  /* 0x000000071c147c11 */ /* 0x000fe4000f8e20ff */
[----:B--2---:R-:W2:Y:S02]  /*3f40*/  SYNCS.PHASECHK.TRANS64.TRYWAIT P0, [R0+URZ+0xf0], R2 ;  /* 0x0000f002000075a7 */ /* 0x004ea400080011ff */
[----:B--2---:R-:W-:Y:S05]  /*3f50*/  @!P0 BRA `(.L_x_75) ;  /* 0x0000005c002c8947 */ /* 0x004fea0003800000 */
.L_x_171:
[----:B------:R-:W-:Y:S01]  /*3f60*/  ISETP.GE.AND P0, PT, R40, 0x1, PT ;  /* 0x000000012800780c */ /* 0x000fe20003f06270 */
[----:B------:R-:W3:Y:S01]  /*3f70*/  LDS.128 R20, [R20+0x180] ;  /* 0x0001800014147984 */ /* 0x000ee20000000c00 */
[----:B--2---:R-:W-:Y:S01]  /*3f80*/  VIADD R0, R0, 0x100 ;  /* 0x0000010000007836 */ /* 0x004fe20000000000 */
[----:B------:R-:W-:Y:S01]  /*3f90*/  @!PT LDS RZ, [RZ] ;  /* 0x00000000fffff984 */ /* 0x000fe20000000800 */
[----:B------:R-:W-:Y:S01]  /*3fa0*/  @!PT LDS RZ, [RZ] ;  /* 0x00000000fffff984 */ /* 0x000fe20000000800 */
[----:B------:R-:W-:Y:S01]  /*3fb0*/  @!PT LDS RZ, [RZ] ;  /* 0x00000000fffff984 */ /* 0x000fe20000000800 */
[----:B------:R-:W-:Y:S01]  /*3fc0*/  @!PT LDS RZ, [RZ] ;  /* 0x00000000fffff984 */ /* 0x000fe20000000800 */
[----:B------:R2:W-:Y:S06]  /*3fd0*/  MEMBAR.ALL.CTA ;  /* 0x0000000000007992 */ /* 0x0005ec0000008000 */
[----:B--2---:R-:W2:Y:S01]  /*3fe0*/  FENCE.VIEW.ASYNC.S ;  /* 0x00000000000073c6 */ /* 0x004ea20000000000 */
[----:B------:R-:W-:Y:S04]  /*3ff0*/  PRMT R0, RZ, 0x654, R0 ;  /* 0x00000654ff007816 */ /* 0x000fe80000000000 */
[----:B--2---:R2:W-:Y:S01]  /*4000*/  SYNCS.ARRIVE.TRANS64.RED.A1T0 RZ, [R0+URZ], RZ ;  /* 0x000000ff00ff79a7 */ /* 0x0045e200081004ff */
[----:B---3--:R-:W-:Y:S11]  /*4010*/  LOP3.LUT P3, RZ, R22, 0x1, RZ, 0xc0, !PT ;  /* 0x0000000116ff7812 */ /* 0x008ff6000786c0ff */
[----:B------:R-:W-:Y:S02]  /*4020*/  @!UPT UIADD3 URZ, UPT, UPT, URZ, URZ, URZ ;  /* 0x000000fffffff290 */ /* 0x000fe4000fffe0ff */
[----:B------:R-:W-:Y:S02]  /*4030*/  @P3 MOV R11, R20 ;  /* 0x00000014000b3202 */ /* 0x000fe40000000f00 */
[----:B------:R-:W-:Y:S01]  /*4040*/  @P3 LOP3.LUT R10, R21, 0xffff, RZ, 0xc0, !PT ;  /* 0x0000ffff150a3812 */ /* 0x000fe200078ec0ff */
[----:B--2---:R-:W-:Y:S06]  /*4050*/  @!P0 BRA `(.L_x_76) ;  /* 0x0000000000a48947 */ /* 0x004fec0003800000 */
[-C--:B-1----:R-:W-:Y:S01]  /*4060*/  IMAD.HI.U32 R0, R19, R7.reuse, RZ ;  /* 0x0000000713007227 */ /* 0x082fe200078e00ff */
[----:B------:R-:W-:Y:S02]  /*4070*/  ISETP.NE.AND P0, PT, R6, 0x1, PT ;  /* 0x000000010600780c */ /* 0x000fe40003f05270 */
[----:B------:R-:W-:Y:S01]  /*4080*/  ISETP.NE.AND P2, PT, R40, 0x1, PT ;  /* 0x000000012800780c */ /* 0x000fe20003f45270 */
[----:B----4-:R-:W-:Y:S01]  /*4090*/  IMAD.HI.U32 R9, R24, R16, RZ ;  /* 0x0000001018097227 */ /* 0x010fe200078e00ff */
[----:B------:R-:W-:Y:S02]  /*40a0*/  SHF.R.U32.HI R0, RZ, R18, R0 ;  /* 0x00000012ff007219 */ /* 0x000fe40000011600 */
[----:B------:R-:W-:Y:S01]  /*40b0*/  ISETP.NE.AND P4, PT, R3, 0x1, PT ;  /* 0x000000010300780c */ /* 0x000fe20003f85270 */
[----:B------:R-:W-:Y:S01]  /*40c0*/  IMAD.HI.U32 R13, R10, R7, RZ ;  /* 0x000000070a0d7227 */ /* 0x000fe200078e00ff */
[----:B------:R-:W-:Y:S02]  /*40d0*/  SHF.R.U32.HI R9, RZ, R17, R9 ;  /* 0x00000011ff097219 */ /* 0x000fe40000011609 */
[----:B------:R-:W-:Y:S01]  /*40e0*/  SEL R0, R19, R0, !P0 ;  /* 0x0000000013007207 */ /* 0x000fe20004000000 */
[----:B------:R-:W-:Y:S01]  /*40f0*/  IMAD.HI.U32 R12, R11, R16, RZ ;  /* 0x000000100b0c7227 */ /* 0x000fe200078e00ff */
[----:B------:R-:W-:Y:S03]  /*4100*/  SEL R9, R24, R9, !P4 ;  /* 0x0000000918097207 */ /* 0x000fe60006000000 */
[-C--:B------:R-:W-:Y:S01]  /*4110*/  IMAD.HI.U32 R8, R0, R4.reuse, RZ ;  /* 0x0000000400087227 */ /* 0x080fe200078e00ff */
[----:B------:R-:W-:Y:S03]  /*4120*/  SHF.R.U32.HI R12, RZ, R17, R12 ;  /* 0x00000011ff0c7219 */ /* 0x000fe6000001160c */
[----:B------:R-:W-:Y:S01]  /*4130*/  IMAD.HI.U32 R2, R9, R4, RZ ;  /* 0x0000000409027227 */ /* 0x000fe200078e00ff */
[-C--:B------:R-:W-:Y:S02]  /*4140*/  @P2 SHF.R.U32.HI R0, RZ, R5.reuse, R8 ;  /* 0x00000005ff002219 */ /* 0x080fe40000011608 */
[----:B------:R-:W-:Y:S02]  /*4150*/  SHF.R.U32.HI R8, RZ, R18, R13 ;  /* 0x00000012ff087219 */ /* 0x000fe4000001160d */
[----:B------:R-:W-:Y:S01]  /*4160*/  @P2 SHF.R.U32.HI R9, RZ, R5, R2 ;  /* 0x00000005ff092219 */ /* 0x000fe20000011602 */
[----:B------:R-:W-:Y:S01]  /*4170*/  IMAD R0, R40, R0, RZ ;  /* 0x0000000028007224 */ /* 0x000fe200078e02ff */
[----:B------:R-:W-:Y:S02]  /*4180*/  SEL R8, R10, R8, !P0 ;  /* 0x000000080a087207 */ /* 0x000fe40004000000 */
[----:B------:R-:W-:Y:S01]  /*4190*/  SEL R2, R11, R12, !P4 ;  /* 0x0000000c0b027207 */ /* 0x000fe20006000000 */
[----:B------:R-:W-:Y:S01]  /*41a0*/  IMAD R12, R40, R9, RZ ;  /* 0x00000009280c7224 */ /* 0x000fe200078e02ff */
[C---:B------:R-:W-:Y:S01]  /*41b0*/  ISETP.GE.AND P0, PT, R8.reuse, R0, PT ;  /* 0x000000000800720c */ /* 0x040fe20003f06270 */
[----:B------:R-:W-:Y:S03]  /*41c0*/  IMAD.HI.U32 R0, R8, R4, RZ ;  /* 0x0000000408007227 */ /* 0x000fe600078e00ff */
[----:B------:R-:W-:Y:S02]  /*41d0*/  ISETP.GE.OR P0, PT, R2, R12, P0 ;  /* 0x0000000c0200720c */ /* 0x000fe40000706670 */
[-C--:B------:R-:W-:Y:S04]  /*41e0*/  SHF.R.U32.HI R0, RZ, R5.reuse, R0 ;  /* 0x00000005ff007219 */ /* 0x080fe80000011600 */
[----:B------:R-:W-:Y:S05]  /*41f0*/  SEL R13, R8, R0, !P2 ;  /* 0x00000000080d7207 */ /* 0x000fea0005000000 */
[----:B------:R-:W-:Y:S02]  /*4200*/  IMAD.MOV R12, RZ, RZ, -R13 ;  /* 0x000000ffff0c7224 */ /* 0x000fe400078e0a0d */
[----:B------:R-:W-:Y:S04]  /*4210*/  @!P0 IMAD.HI.U32 R0, R2, R4, RZ ;  /* 0x0000000402008227 */ /* 0x000fe800078e00ff */
[----:B------:R-:W-:Y:S01]  /*4220*/  IMAD R12, R40, R12, R8 ;  /* 0x0000000c280c7224 */ /* 0x000fe200078e0208 */
[----:B------:R-:W-:Y:S04]  /*4230*/  @!P0 SHF.R.U32.HI R0, RZ, R5, R0 ;  /* 0x00000005ff008219 */ /* 0x000fe80000011600 */
[----:B------:R-:W-:Y:S04]  /*4240*/  @!P0 SEL R0, R2, R0, !P2 ;  /* 0x0000000002008207 */ /* 0x000fe80005000000 */
[----:B------:R-:W-:Y:S01]  /*4250*/  @!P0 IADD3 R13, PT, PT, R13, -R0, RZ ;  /* 0x800000000d0d8210 */ /* 0x000fe20007ffe0ff */
[----:B------:R-:W-:Y:S01]  /*4260*/  @!P0 IMAD R0, R9, R12, R0 ;  /* 0x0000000c09008224 */ /* 0x000fe200078e0200 */
[----:B------:R-:W-:Y:S01]  /*4270*/  IADD3 R9, PT, PT, -R8, RZ, RZ ;  /* 0x000000ff08097210 */ /* 0x000fe20007ffe1ff */
[--C-:B------:R-:W-:Y:S02]  /*4280*/  IMAD.MOV R12, RZ, RZ, -R2.reuse ;  /* 0x000000ffff0c7224 */ /* 0x100fe400078e0a02 */
[----:B------:R-:W-:Y:S02]  /*4290*/  @!P0 IMAD R8, R13, R40, R2 ;  /* 0x000000280d088224 */ /* 0x000fe400078e0202 */
[----:B------:R-:W-:Y:S02]  /*42a0*/  @!P0 IMAD.MOV.U32 R2, RZ, RZ, R0 ;  /* 0x000000ffff028224 */ /* 0x000fe400078e0000 */
[----:B------:R-:W-:Y:S02]  /*42b0*/  IMAD R11, R3, R12, R11 ;  /* 0x0000000c030b7224 */ /* 0x000fe400078e020b */
[----:B------:R-:W-:Y:S02]  /*42c0*/  IMAD R10, R6, R9, R10 ;  /* 0x00000009060a7224 */ /* 0x000fe400078e020a */
[----:B------:R-:W-:Y:S02]  /*42d0*/  IMAD R11, R2, R3, R11 ;  /* 0x00000003020b7224 */ /* 0x000fe400078e020b */
[----:B------:R-:W-:Y:S02]  /*42e0*/  IMAD R10, R8, R6, R10 ;  /* 0x00000006080a7224 */ /* 0x000fe400078e020a */
.L_x_76:
[----:B------:R-:W-:Y:S05]  /*42f0*/  BRA.U UP1, `(.L_x_77) ;  /* 0x0000000101107547 */ /* 0x000fea000b800000 */
[----:B------:R-:W-:Y:S04]  /*4300*/  MOV R2, UR6 ;  /* 0x0000000600027c02 */ /* 0x000fe80008000f00 */
[----:B------:R-:W-:Y:S04]  /*4310*/  SHF.L.U32 R2, R2, 0x1f, RZ ;  /* 0x0000001f02027819 */ /* 0x000fe800000006ff */
[----:B------:R-:W2:Y:S02]  /*4320*/  SYNCS.PHASECHK.TRANS64.TRYWAIT P0, [UR7+0xe8], R2 ;  /* 0x0000e802ff0075a7 */ /* 0x000ea40008001107 */
[----:B--2---:R-:W-:Y:S05]  /*4330*/  @!P0 BRA `(.L_x_78) ;  /* 0x0000005800488947 */ /* 0x004fea0003800000 */
.L_x_77:
[----:B------:R-:W-:Y:S02]  /*4340*/  R2UR UR35, R15 ;  /* 0x000000000f2372ca */ /* 0x000fe400000e0000 */
[----:B------:R-:W-:Y:S02]  /*4350*/  R2UR UR34, R14 ;  /* 0x000000000e2272ca */ /* 0x000fe400000e0000 */
[----:B------:R-:W-:Y:S02]  /*4360*/  ISETP.NE.U32.AND P2, PT, RZ, UR4, PT ;  /* 0x00000004ff007c0c */ /* 0x000fe4000bf45070 */
[----:B------:R-:W-:Y:S02]  /*4370*/  SHF.L.U32 R14, R29, 0x1f, RZ ;  /* 0x0000001f1d0e7819 */ /* 0x000fe400000006ff */
[----:B------:R-:W-:Y:S05]  /*4380*/  ISETP.NE.AND.EX P2, PT, RZ, UR5, PT, P2 ;  /* 0x00000005ff007c0c */ /* 0x000fea000bf45320 */
[----:B------:R-:W-:Y:S02]  /*4390*/  USHF.L.U32 UR35, UR35, 0x6, URZ ;  /* 0x0000000623237899 */ /* 0x000fe400080006ff */
[----:B------:R-:W-:Y:S01]  /*43a0*/  USHF.L.U32 UR34, UR34, 0x8, URZ ;  /* 0x0000000822227899 */ /* 0x000fe200080006ff */
[----:B------:R-:W-:Y:S11]  /*43b0*/  BRA.U !UP3, `(.L_x_79) ;  /* 0x000000010b347547 */ /* 0x000ff6000b800000 */
[----:B------:R-:W-:Y:S01]  /*43c0*/  UPLOP3.LUT UP0, UPT, UPT, UPT, UP2, 0x80, 0x8 ;  /* 0x000000000008789c */ /* 0x000fe20003f0f020 */
[----:B--2---:R-:W-:Y:S02]  /*43d0*/  HFMA2 R0, -RZ, RZ, 0, 5.9604644775390625e-08 ;  /* 0x00000001ff007431 */ /* 0x004fe400000001ff */
[----:B------:R-:W-:Y:S03]  /*43e0*/  IMAD.MOV.U32 R96, RZ, RZ, 0x1 ;  /* 0x00000001ff607424 */ /* 0x000fe600078e00ff */
[----:B------:R-:W-:Y:S05]  /*43f0*/  PLOP3.LUT P0, PT, PT, PT, UP0, 0x80, 0x8 ;  /* 0x000000000008781c */ /* 0x000fea0003f0f008 */
[----:B------:R-:W2:Y:S01]  /*4400*/  @UP0 LDCU.64 UR10, c[0x0][0x888] ;  /* 0x00011100ff0a07ac */ /* 0x000ea20008000a00 */
[----:B------:R-:W-:Y:S07]  /*4410*/  @UP0 UIMAD UR8, UR36, UR4, URZ ;  /* 0x00000004240802a4 */ /* 0x000fee000f8e02ff */
[----:B------:R-:W-:Y:S01]  /*4420*/  @!P0 PRMT R96, R0, 0x7610, R96 ;  /* 0x0000761000608816 */ /* 0x000fe20000000060 */
[----:B--2---:R-:W-:Y:S03]  /*4430*/  @UP0 UIMAD.WIDE UR10, UR8, 0x4, UR10 ;  /* 0x00000004080a08a5 */ /* 0x004fe6000f8e020a */
[----:B------:R-:W2:Y:S03]  /*4440*/  @!UP0 LDCU UR8, c[0x0][0x880] ;  /* 0x00011000ff0887ac */ /* 0x000ea60008000800 */
[----:B------:R-:W-:Y:S01]  /*4450*/  IMAD.U32 R8, RZ, RZ, UR10 ;  /* 0x0000000aff087e24 */ /* 0x000fe2000f8e00ff */
[----:B------:R-:W-:Y:S05]  /*4460*/  MOV R9, UR11 ;  /* 0x0000000b00097c02 */ /* 0x000fea0008000f00 */
[----:B-----5:R3:W5:Y:S02]  /*4470*/  @P0 LDG.E R49, desc[UR46][R8.64] ;  /* 0x0000002e08310981 */ /* 0x020764000c1e1900 */
[----:B--23--:R-:W-:Y:S07]  /*4480*/  @!P0 IMAD.U32 R49, RZ, RZ, UR8 ;  /* 0x00000008ff318e24 */ /* 0x00cfee000f8e00ff */
.L_x_79:
[----:B-----5:R-:W-:Y:S01]  /*4490*/  @!P2 FSETP.EQ.AND P0, PT, R49, RZ, PT ;  /* 0x000000ff3100a20b */ /* 0x020fe20003f02000 */
[----:B------:R-:W-:Y:S01]  /*44a0*/  @!UPT UIADD3 URZ, UPT, UPT, URZ, URZ, URZ ;  /* 0x000000fffffff290 */ /* 0x000fe2000fffe0ff */
[----:B------:R-:W-:Y:S11]  /*44b0*/  @!P2 BRA `(.L_x_80) ;  /* 0x000000000014a947 */ /* 0x000ff60003800000 */
[----:B------:R-:W-:Y:S02]  /*44c0*/  LOP3.LUT P2, RZ, R96, 0xff, RZ, 0xc0, !PT ;  /* 0x000000ff60ff7812 */ /* 0x000fe4000784c0ff */
[----:B------:R-:W-:Y:S04]  /*44d0*/  PLOP3.LUT P0, PT, PT, PT, UP0, 0x80, 0x8 ;  /* 0x000000000008781c */ /* 0x000fe80003f0f008 */
[----:B------:R-:W-:Y:S07]  /*44e0*/  PLOP3.LUT P0, PT, P0, PT, PT, 0x8, 0x80 ;  /* 0x000000000080781c */ /* 0x000fee000070e170 */
[----:B------:R-:W-:Y:S11]  /*44f0*/  @P2 FSETP.EQ.AND P0, PT, R49, RZ, PT ;  /* 0x000000ff3100220b */ /* 0x000ff60003f02000 */
[----:B------:R-:W-:Y:S02]  /*4500*/  @!UPT UIADD3 URZ, UPT, UPT, URZ, URZ, URZ ;  /* 0x000000fffffff290 */ /* 0x000fe4000fffe0ff */
.L_x_80:
[----:B------:R-:W3:Y:S01]  /*4510*/  SYNCS.PHASECHK.TRANS64.TRYWAIT P2, [UR7+0xc0], R14 ;  /* 0x0000c00eff0075a7 */ /* 0x000ee20008041107 */
[----:B------:R-:W-:Y:S04]  /*4520*/  ELECT P4, URZ, PT ;  /* 0x0000000000ff782f */ /* 0x000fe80003880000 */
[----:B------:R-:W-:Y:S11]  /*4530*/  PLOP3.LUT P4, PT, P0, P4, PT, 0xf2, 0x2f ;  /* 0x00000000002f781c */ /* 0x000ff60000789e72 */
[----:B------:R-:W-:Y:S02]  /*4540*/  @!UPT UIADD3 URZ, UPT, UPT, URZ, URZ, URZ ;  /* 0x000000fffffff290 */ /* 0x000fe4000fffe0ff */
[----:B-1----:R-:W-:Y:S05]  /*4550*/  @!P4 IADD3 R8, P0, PT, R30, 0x580, RZ ;  /* 0x000005801e08c810 */ /* 0x002fea0007f1e0ff */
[----:B--2---:R-:W-:Y:S01]  /*4560*/  @!P4 IMAD.X R2, RZ, RZ, R31, P0 ;  /* 0x000000ffff02c224 */ /* 0x004fe200000e061f */
[----:B---3--:R-:W-:Y:S07]  /*4570*/  @!P2 BRA `(.L_x_81) ;  /* 0x0000005400d0a947 */ /* 0x008fee0003800000 */
.L_x_174:
[----:B------:R-:W-:Y:S01]  /*4580*/  @!P4 R2UR UR8, R2 ;  /* 0x000000000208c2ca */ /* 0x000fe200000e0000 */
[----:B------:R-:W-:Y:S01]  /*4590*/  VOTEU.ALL UP1, P4 ;  /* 0x0000000000ff7886 */ /* 0x000fe20002020000 */
[----:B------:R-:W-:Y:S01]  /*45a0*/  @!P4 R2UR UR9, R8 ;  /* 0x000000000809c2ca */ /* 0x000fe200000e0000 */
[----:B-1----:R-:W-:Y:S01]  /*45b0*/  @!P4 IMAD.MOV.U32 R0, RZ, RZ, 0x1000 ;  /* 0x00001000ff00c424 */ /* 0x002fe200078e00ff */
[----:B------:R-:W-:Y:S01]  /*45c0*/  UMOV UR10, 0x0 ;  /* 0x00000000000a7882 */ /* 0x000fe20000000000 */
[----:B------:R-:W-:Y:S01]  /*45d0*/  UMOV UR11, 0x10000000 ;  /* 0x10000000000b7882 */ /* 0x000fe20000000000 */
[----:B------:R-:W-:Y:S01]  /*45e0*/  @!UP1 UIADD3 UR32, UPT, UPT, UR7, 0x200, URZ ;  /* 0x0000020007209890 */ /* 0x000fe2000fffe0ff */
[----:B------:R-:W-:Y:S06]  /*45f0*/  VOTEU.ALL UP1, P4 ;  /* 0x0000000000ff7886 */ /* 0x000fec0002020000 */
[----:B------:R-:W-:Y:S01]  /*4600*/  IMAD.U32 R9, RZ, RZ, UR8 ;  /* 0x00000008ff097e24 */ /* 0x000fe2000f8e00ff */
[----:B------:R-:W-:Y:S01]  /*4610*/  UPRMT UR8, UR37, 0x654, UR33 ;  /* 0x0000065425087896 */ /* 0x000fe20008000021 */
[----:B------:R-:W-:Y:S03]  /*4620*/  IMAD.U32 R8, RZ, RZ, UR9 ;  /* 0x00000009ff087e24 */ /* 0x000fe6000f8e00ff */
[----:B------:R-:W-:Y:S02]  /*4630*/  @!P4 R2UR UR15, R9 ;  /* 0x00000000090fc2ca */ /* 0x000fe400000e0000 */
[----:B------:R-:W-:Y:S02]  /*4640*/  @!P4 R2UR UR14, R8 ;  /* 0x00000000080ec2ca */ /* 0x000fe400000e0000 */
[----:B------:R-:W-:Y:S05]  /*4650*/  @!P4 IADD3 R8, P0, PT, R30, 0x580, RZ ;  /* 0x000005801e08c810 */ /* 0x000fea0007f1e0ff */
[----:B------:R-:W-:Y:S06]  /*4660*/  @!P4 IMAD.X R2, RZ, RZ, R31, P0 ;  /* 0x000000ffff02c224 */ /* 0x000fec00000e061f */
[----:B------:R1:W-:Y:S01]  /*4670*/  @!UP1 UTMALDG.3D [UR32], [UR14], desc[UR10] ;  /* 0x00000a200e0095b4 */ /* 0x0003e20008011000 */
[----:B------:R1:W-:Y:S01]  /*4680*/  @!P4 SYNCS.ARRIVE.TRANS64.RED.A0TR RZ, [UR7+0xa0], R0 ;  /* 0x0000a000ffffc9a7 */ /* 0x0003e20008300407 */
[----:B------:R-:W-:Y:S01]  /*4690*/  SYNCS.ARRIVE.TRANS64.RED.A1T0 RZ, [UR8], RZ ;  /* 0x000000ffffff79a7 */ /* 0x000fe20008100408 */
[----:B------:R-:W2:Y:S02]  /*46a0*/  SYNCS.PHASECHK.TRANS64.TRYWAIT P2, [UR7+0xc8], R14 ;  /* 0x0000c80eff0075a7 */ /* 0x000ea40008041107 */
[----:B-12---:R-:W-:Y:S05]  /*46b0*/  @!P2 BRA `(.L_x_82) ;  /* 0x000000540098a947 */ /* 0x006fea0003800000 */
.L_x_176:
[----:B------:R-:W-:Y:S01]  /*46c0*/  @!P4 R2UR UR8, R2 ;  /* 0x000000000208c2ca */ /* 0x000fe200000e0000 */
[----:B------:R-:W-:Y:S01]  /*46d0*/  VOTEU.ALL UP1, P4 ;  /* 0x0000000000ff7886 */ /* 0x000fe20002020000 */
[----:B------:R-:W-:Y:S01]  /*46e0*/  @!P4 R2UR UR9, R8 ;  /* 0x000000000809c2ca */ /* 0x000fe200000e0000 */
[----:B-1----:R-:W-:Y:S01]  /*46f0*/  @!P4 IMAD.MOV.U32 R0, RZ, RZ, 0x1000 ;  /* 0x00001000ff00c424 */ /* 0x002fe200078e00ff */
[----:B------:R-:W-:Y:S01]  /*4700*/  UMOV UR10, 0x0 ;  /* 0x00000000000a7882 */ /* 0x000fe20000000000 */
[----:B------:R-:W-:Y:S01]  /*4710*/  UMOV UR11, 0x10000000 ;  /* 0x10000000000b7882 */ /* 0x000fe20000000000 */
[----:B------:R-:W-:Y:S02]  /*4720*/  @!UP1 UIADD3 UR26, UPT, UPT, UR34, 0x40, URZ ;  /* 0x00000040221a9890 */ /* 0x000fe4000fffe0ff */
[----:B------:R-:W-:Y:S01]  /*4730*/  @!UP1 UIADD3 UR24, UPT, UPT, UR7, 0x1200, URZ ;  /* 0x0000120007189890 */ /* 0x000fe2000fffe0ff */
[----:B------:R-:W-:Y:S01]  /*4740*/  VOTEU.ALL UP1, P4 ;  /* 0x0000000000ff7886 */ /* 0x000fe20002020000 */
[----:B------:R-:W-:Y:S01]  /*4750*/  UMOV UR27, UR35 ;  /* 0x00000023001b7c82 */ /* 0x000fe20008000000 */
[----:B------:R-:W-:Y:S02]  /*4760*/  UMOV UR28, UR36 ;  /* 0x00000024001c7c82 */ /* 0x000fe40008000000 */
        /* <DEDUP_REMOVED lines=12> */
.L_x_178:
[----:B------:R-:W2:Y:S01]  /*4830*/  LDC.64 R12, c[0x0][0xb18] ;  /* 0x0002c600ff0c7b82 */ /* 0x000ea20000000a00 */
[----:B------:R-:W-:Y:S01]  /*4840*/  @!P4 R2UR UR8, R2 ;  /* 0x000000000208c2ca */ /* 0x000fe200000e0000 */
[----:B------:R-:W-:Y:S01]  /*4850*/  VOTEU.ALL UP1, P4 ;  /* 0x0000000000ff7886 */ /* 0x000fe20002020000 */
[----:B------:R-:W-:Y:S01]  /*4860*/  @!P4 R2UR UR9, R8 ;  /* 0x000000000809c2ca */ /* 0x000fe200000e0000 */
[----:B-1----:R-:W-:Y:S01]  /*4870*/  @!P4 IMAD.MOV.U32 R0, RZ, RZ, 0x1000 ;  /* 0x00001000ff00c424 */ /* 0x002fe200078e00ff */
[----:B------:R-:W-:Y:S03]  /*4880*/  UMOV UR10, 0x0 ;  /* 0x00000000000a7882 */ /* 0x000fe60000000000 */
[----:B------:R-:W1:Y:S01]  /*4890*/  @!P1 LDC R2, c[0x0][0xb0c] ;  /* 0x0002c300ff029b82 */ /* 0x000e620000000800 */
[----:B------:R-:W-:Y:S01]  /*48a0*/  @!UP1 UIADD3 UR18, UPT, UPT, UR34, 0x80, URZ ;  /* 0x0000008022129890 */ /* 0x000fe2000fffe0ff */
[----:B------:R-:W-:Y:S01]  /*48b0*/  @P3 SHF.R.U32.HI R26, RZ, 0x10, R21 ;  /* 0x00000010ff1a3819 */ /* 0x000fe20000011615 */
[----:B------:R-:W-:Y:S01]  /*48c0*/  @!UP1 UIADD3 UR16, UPT, UPT, UR7, 0x2200, URZ ;  /* 0x0000220007109890 */ /* 0x000fe2000fffe0ff */
[----:B------:R-:W-:Y:S01]  /*48d0*/  VIADD R28, R28, 0x1 ;  /* 0x000000011c1c7836 */ /* 0x000fe20000000000 */
[----:B------:R-:W-:Y:S01]  /*48e0*/  VOTEU.ALL UP1, P4 ;  /* 0x0000000000ff7886 */ /* 0x000fe20002020000 */
[----:B------:R-:W-:Y:S01]  /*48f0*/  UMOV UR11, 0x10000000 ;  /* 0x10000000000b7882 */ /* 0x000fe20000000000 */
[----:B------:R-:W-:Y:S01]  /*4900*/  UMOV UR19, UR35 ;  /* 0x0000002300137c82 */ /* 0x000fe20008000000 */
[----:B------:R-:W-:Y:S01]  /*4910*/  IMAD.U32 R9, RZ, RZ, UR8 ;  /* 0x00000008ff097e24 */ /* 0x000fe2000f8e00ff */
[----:B------:R-:W-:Y:S01]  /*4920*/  UMOV UR20, UR36 ;  /* 0x0000002400147c82 */ /* 0x000fe20008000000 */
[----:B------:R-:W-:Y:S01]  /*4930*/  IMAD.U32 R8, RZ, RZ, UR9 ;  /* 0x00000009ff087e24 */ /* 0x000fe2000f8e00ff */
[----:B------:R-:W-:Y:S02]  /*4940*/  UPRMT UR8, UR37, 0x654, UR17 ;  /* 0x0000065425087896 */ /* 0x000fe40008000011 */
[----:B------:R-:W-:Y:S02]  /*4950*/  @!P4 R2UR UR15, R9 ;  /* 0x00000000090fc2ca */ /* 0x000fe400000e0000 */
[----:B------:R-:W-:Y:S02]  /*4960*/  @!P4 R2UR UR14, R8 ;  /* 0x00000000080ec2ca */ /* 0x000fe400000e0000 */
[----:B------:R-:W3:Y:S11]  /*4970*/  LDC.64 R8, c[0x0][0xb10] ;  /* 0x0002c400ff087b82 */ /* 0x000ef60000000a00 */
[----:B------:R1:W-:Y:S01]  /*4980*/  @!UP1 UTMALDG.3D [UR16], [UR14], desc[UR10] ;  /* 0x00000a100e0095b4 */ /* 0x0003e20008011000 */
[----:B------:R5:W-:Y:S01]  /*4990*/  @!P4 SYNCS.ARRIVE.TRANS64.RED.A0TR RZ, [UR7+0xb0], R0 ;  /* 0x0000b000ffffc9a7 */ /* 0x000be20008300407 */
[C---:B---3--:R-:W-:Y:S01]  /*49a0*/  @!P1 IMAD.HI.U32 R8, R11.reuse, R8, RZ ;  /* 0x000000080b089227 */ /* 0x048fe200078e00ff */
[----:B--2---:R-:W-:Y:S02]  /*49b0*/  @!P1 ISETP.NE.AND P0, PT, R12, 0x1, PT ;  /* 0x000000010c00980c */ /* 0x004fe40003f05270 */
[----:B-1----:R-:W-:Y:S01]  /*49c0*/  @!P1 ISETP.NE.AND P2, PT, R2, 0x1, PT ;  /* 0x000000010200980c */ /* 0x002fe20003f45270 */
[----:B------:R-:W-:Y:S01]  /*49d0*/  SYNCS.ARRIVE.TRANS64.RED.A1T0 RZ, [UR8], RZ ;  /* 0x000000ffffff79a7 */ /* 0x000fe20008100408 */
[C---:B------:R-:W-:Y:S01]  /*49e0*/  @!P1 IMAD.HI.U32 R13, R10.reuse, R13, RZ ;  /* 0x0000000d0a0d9227 */ /* 0x040fe200078e00ff */
[----:B------:R-:W-:Y:S04]  /*49f0*/  @!P1 SHF.R.U32.HI R8, RZ, R9, R8 ;  /* 0x00000009ff089219 */ /* 0x000fe80000011608 */
[----:B------:R-:W-:Y:S01]  /*4a00*/  @!P1 SEL R8, R11, R8, !P2 ;  /* 0x000000080b089207 */ /* 0x000fe20005000000 */
[----:B------:R-:W1:Y:S01]  /*4a10*/  SYNCS.PHASECHK.TRANS64.TRYWAIT P5, [UR7+0xd8], R14 ;  /* 0x0000d80eff0075a7 */ /* 0x000e6200080a1107 */
[----:B-----5:R-:W2:Y:S02]  /*4a20*/  @!P1 LDC R0, c[0x0][0xb20] ;  /* 0x0002c800ff009b82 */ /* 0x020ea40000000800 */
[----:B--2---:R-:W-:Y:S04]  /*4a30*/  @!P1 SHF.R.U32.HI R0, RZ, R0, R13 ;  /* 0x00000000ff009219 */ /* 0x004fe8000001160d */
[----:B------:R-:W-:Y:S05]  /*4a40*/  @!P1 SEL R9, R10, R0, !P0 ;  /* 0x000000000a099207 */ /* 0x000fea0004000000 */
[----:B------:R-:W-:Y:S02]  /*4a50*/  @!P1 IMAD.IADD R0, R9, 0x1, -R8 ;  /* 0x0000000109009824 */ /* 0x000fe400078e0a08 */
[----:B------:R-:W-:Y:S02]  /*4a60*/  @!P1 IMAD.IADD R8, R8, 0x1, -R9 ;  /* 0x0000000108089824 */ /* 0x000fe400078e0a09 */
[----:B------:R-:W-:Y:S02]  /*4a70*/  @!P1 IMAD R11, R0, R2, R11 ;  /* 0x00000002000b9224 */ /* 0x000fe400078e020b */
[----:B------:R-:W-:Y:S01]  /*4a80*/  @!P1 IMAD R10, R8, R12, R10 ;  /* 0x0000000c080a9224 */ /* 0x000fe200078e020a */
[----:B-1----:R-:W-:Y:S06]  /*4a90*/  @!P5 BRA `(.L_x_84) ;  /* 0x0000005000d0d947 */ /* 0x002fec0003800000 */
.L_x_180:
[----:B------:R-:W-:Y:S01]  /*4aa0*/  @!P4 IADD3 R2, P0, PT, R30, 0x580, RZ ;  /* 0x000005801e02c810 */ /* 0x000fe20007f1e0ff */
[----:B------:R-:W-:Y:S01]  /*4ab0*/  VOTEU.ALL UP1, P4 ;  /* 0x0000000000ff7886 */ /* 0x000fe20002020000 */
[----:B------:R-:W-:Y:S01]  /*4ac0*/  UMOV UR18, 0x0 ;  /* 0x0000000000127882 */ /* 0x000fe20000000000 */
[----:B------:R-:W-:Y:S01]  /*4ad0*/  UMOV UR19, 0x10000000 ;  /* 0x1000000000137882 */ /* 0x000fe20000000000 */
[----:B------:R-:W-:Y:S01]  /*4ae0*/  @!P4 R2UR UR9, R2 ;  /* 0x000000000209c2ca */ /* 0x000fe200000e0000 */
[----:B-1----:R-:W-:Y:S01]  /*4af0*/  @!P4 IMAD.X R0, RZ, RZ, R31, P0 ;  /* 0x000000ffff00c224 */ /* 0x002fe200000e061f */
[----:B------:R-:W-:Y:S01]  /*4b00*/  @!UP1 UIADD3 UR10, UPT, UPT, UR34, 0xc0, URZ ;  /* 0x000000c0220a9890 */ /* 0x000fe2000fffe0ff */
[----:B------:R-:W-:Y:S01]  /*4b10*/  ISETP.NE.AND P0, PT, R28, 0x2, PT ;  /* 0x000000021c00780c */ /* 0x000fe20003f05270 */
[----:B------:R-:W-:Y:S01]  /*4b20*/  UMOV UR11, UR35 ;  /* 0x00000023000b7c82 */ /* 0x000fe20008000000 */
[----:B------:R-:W-:Y:S01]  /*4b30*/  UMOV UR12, UR36 ;  /* 0x00000024000c7c82 */ /* 0x000fe20008000000 */
[----:B------:R-:W-:Y:S01]  /*4b40*/  @!P4 R2UR UR8, R0 ;  /* 0x000000000008c2ca */ /* 0x000fe200000e0000 */
[----:B------:R-:W-:Y:S01]  /*4b50*/  IMAD.IADD R14, R10, 0x1, R94 ;  /* 0x000000010a0e7824 */ /* 0x000fe200078e025e */
[----:B------:R-:W-:Y:S01]  /*4b60*/  @P3 R2UR UR36, R26 ;  /* 0x000000001a2432ca */ /* 0x000fe200000e0000 */
[----:B------:R-:W-:Y:S01]  /*4b70*/  IMAD.IADD R15, R11, 0x1, R95 ;  /* 0x000000010b0f7824 */ /* 0x000fe200078e025f */
[----:B------:R-:W-:Y:S02]  /*4b80*/  SEL R0, RZ, 0x1, P0 ;  /* 0x00000001ff007807 */ /* 0x000fe40000000000 */
[----:B------:R-:W-:Y:S01]  /*4b90*/  LOP3.LUT R29, R29, 0x1, RZ, 0x3c, !PT ;  /* 0x000000011d1d7812 */ /* 0x000fe200078e3cff */
[----:B------:R-:W-:Y:S01]  /*4ba0*/  IMAD.U32 R8, RZ, RZ, UR9 ;  /* 0x00000009ff087e24 */ /* 0x000fe2000f8e00ff */
[----:B------:R-:W-:Y:S01]  /*4bb0*/  @!UP1 UIADD3 UR9, UPT, UPT, UR7, 0xb8, URZ ;  /* 0x000000b807099890 */ /* 0x000fe2000fffe0ff */
[----:B------:R-:W-:Y:S02]  /*4bc0*/  LOP3.LUT R27, R27, R0, RZ, 0x3c, !PT ;  /* 0x000000001b1b7212 */ /* 0x000fe400078e3cff */
[----:B------:R-:W-:Y:S02]  /*4bd0*/  SEL R28, R28, RZ, P0 ;  /* 0x000000ff1c1c7207 */ /* 0x000fe40000000000 */
[----:B------:R-:W-:Y:S01]  /*4be0*/  IMAD.U32 R9, RZ, RZ, UR8 ;  /* 0x00000008ff097e24 */ /* 0x000fe2000f8e00ff */
[----:B------:R-:W-:Y:S01]  /*4bf0*/  @!P4 R2UR UR14, R8 ;  /* 0x00000000080ec2ca */ /* 0x000fe200000e0000 */
[----:B------:R-:W-:Y:S01]  /*4c00*/  @!UP1 UIADD3 UR8, UPT, UPT, UR7, 0x3200, URZ ;  /* 0x0000320007089890 */ /* 0x000fe2000fffe0ff */
[----:B------:R-:W-:Y:S02]  /*4c10*/  VOTEU.ALL UP1, P4 ;  /* 0x0000000000ff7886 */ /* 0x000fe40002020000 */
[----:B------:R-:W-:Y:S11]  /*4c20*/  @!P4 R2UR UR15, R9 ;  /* 0x00000000090fc2ca */ /* 0x000ff600000e0000 */
[----:B------:R-:W-:Y:S02]  /*4c30*/  @!UPT UIADD3 URZ, UPT, UPT, URZ, URZ, URZ ;  /* 0x000000fffffff290 */ /* 0x000fe4000fffe0ff */
[----:B------:R2:W-:Y:S01]  /*4c40*/  @!UP1 UTMALDG.3D [UR8], [UR14], desc[UR18] ;  /* 0x000012080e0095b4 */ /* 0x0005e20008011000 */
[----:B------:R2:W-:Y:S01]  /*4c50*/  @!P4 SYNCS.ARRIVE.TRANS64.RED.A0TR RZ, [UR7+0xb8], R25 ;  /* 0x0000b819ffffc9a7 */ /* 0x0005e20008300407 */
[----:B------:R-:W-:Y:S01]  /*4c60*/  UPLOP3.LUT UP1, UPT, UPT, UPT, UPT, 0x80, 0x8 ;  /* 0x000000000008789c */ /* 0x000fe20003f2f070 */
[----:B------:R-:W-:Y:S01]  /*4c70*/  SYNCS.ARRIVE.TRANS64.RED.A1T0 RZ, [UR13], RZ ;  /* 0x000000ffffff79a7 */ /* 0x000fe2000810040d */
[----:B------:R-:W-:Y:S09]  /*4c80*/  @P3 BRA `(.L_x_85) ;  /* 0xfffffff000a03947 */ /* 0x000ff2000383ffff */
[----:B------:R-:W-:-:S04]  /*4c90*/  SHF.L.U32 R2, R29, 0x1f, RZ ;  /* 0x0000001f1d027819 */ /* 0x000fc800000006ff */
[----:B------:R-:W1:Y:S02]  /*4ca0*/  SYNCS.PHASECHK.TRANS64.TRYWAIT P0, [UR7+0xc0], R2 ;  /* 0x0000c002ff0075a7 */ /* 0x000e640008001107 */
[----:B-1----:R-:W-:Y:S05]  /*4cb0*/  @!P0 BRA `(.L_x_86) ;  /* 0x0000005000608947 */ /* 0x002fea0003800000 */
.L_x_182:
[----:B------:R-:W3:Y:S02]  /*4cc0*/  SYNCS.PHASECHK.TRANS64.TRYWAIT P0, [UR7+0xc8], R2 ;  /* 0x0000c802ff0075a7 */ /* 0x000ee40008001107 */
[----:B---3--:R-:W-:Y:S05]  /*4cd0*/  @!P0 BRA `(.L_x_87) ;  /* 0x0000005000708947 */ /* 0x008fea0003800000 */
.L_x_184:
[----:B------:R-:W3:Y:S02]  /*4ce0*/  SYNCS.PHASECHK.TRANS64.TRYWAIT P0, [UR7+0xd0], R2 ;  /* 0x0000d002ff0075a7 */ /* 0x000ee40008001107 */
[----:B---3--:R-:W-:Y:S05]  /*4cf0*/  @!P0 BRA `(.L_x_88) ;  /* 0x0000005000808947 */ /* 0x008fea0003800000 */
.L_x_186:
[----:B-1----:R-:W-:-:S07]  /*4d00*/  MOV R0, UR7 ;  /* 0x0000000700007c02 */ /* 0x002fce0008000f00 */
.L_x_89:
[----:B-1----:R-:W-:-:S04]  /*4d10*/  SHF.L.U32 R2, R29, 0x1f, RZ ;  /* 0x0000001f1d027819 */ /* 0x002fc800000006ff */
[----:B------:R1:W3:Y:S03]  /*4d20*/  SYNCS.PHASECHK.TRANS64.TRYWAIT P0, [R0+URZ+0xd8], R2 ;  /* 0x0000d802000075a7 */ /* 0x0002e600080011ff */
[----:B---3--:R-:W-:Y:S05]  /*4d30*/  @!P0 NANOSLEEP.SYNCS 0x989680 ;  /* 0x009896800000895d */ /* 0x008fea0003900000 */
[----:B------:R-:W3:Y:S02]  /*4d40*/  @!P0 SYNCS.PHASECHK.TRANS64 P0, [R0+URZ+0xd8], R2 ;  /* 0x0000d802000085a7 */ /* 0x000ee400080010ff */
[----:B--23--:R-:W-:Y:S05]  /*4d50*/  @P0 EXIT ;  /* 0x000000000000094d */ /* 0x00cfea0003800000 */
[----:B------:R-:W-:Y:S05]  /*4d60*/  BRA `(.L_x_89) ;  /* 0xfffffffc00e87947 */ /* 0x000fea000383ffff */
.L_x_74:
[----:B------:R-:W-:-:S06]  /*4d70*/  UISETP.GE.AND UP1, UPT, UR8, 0x4, UPT ;  /* 0x000000040800788c */ /* 0x000fcc000bf26270 */
[----:B------:R-:W-:-:S13]  /*4d80*/  PLOP3.LUT P0, PT, PT, PT, UP1, 0x80, 0x8 ;  /* 0x000000000008781c */ /* 0x000fda0003f0f018 */
[----:B------:R-:W-:Y:S05]  /*4d90*/  @!P0 EXIT ;  /* 0x000000000000894d */ /* 0x000fea0003800000 */
[----:B------:R-:W-:Y:S01]  /*4da0*/  BAR.SYNC.DEFER_BLOCKING 0x6, 0xa0 ;  /* 0x0182800000007b1d */ /* 0x000fe20000010000 */
[C---:B------:R-:W-:Y:S01]  /*4db0*/  IMAD.SHL.U32 R3, R108.reuse, 0x40, RZ ;  /* 0x000000406c037824 */ /* 0x040fe200078e00ff */
[C---:B------:R-:W-:Y:S01]  /*4dc0*/  LOP3.LUT R110, R108.reuse, 0x60, RZ, 0xc0, !PT ;  /* 0x000000606c6e7812 */ /* 0x040fe200078ec0ff */
[C---:B------:R-:W-:Y:S01]  /*4dd0*/  IMAD.SHL.U32 R100, R108.reuse, 0x20, RZ ;  /* 0x000000206c647824 */ /* 0x040fe200078e00ff */
[----:B------:R-:W-:Y:S01]  /*4de0*/  CS2R R106, SRZ ;  /* 0x00000000006a7805 */ /* 0x000fe2000001ff00 */
[C---:B------:R-:W-:Y:S01]  /*4df0*/  IMAD.SHL.U32 R4, R108.reuse, 0x2, RZ ;  /* 0x000000026c047824 */ /* 0x040fe200078e00ff */
[----:B------:R-:W-:Y:S02]  /*4e00*/  UMOV UR49, 0x400 ;  /* 0x0000040000317882 */ /* 0x000fe40000000000 */
[----:B------:R-:W1:Y:S01]  /*4e10*/  LDC R99, c[0x0][0x370] ;  /* 0x0000dc00ff637b82 */ /* 0x000e620000000800 */
[----:B------:R-:W-:Y:S01]  /*4e20*/  ULEA UR49, UR37, UR49, 0x18 ;  /* 0x0000003125317291 */ /* 0x000fe2000f8ec0ff */
[----:B------:R-:W-:Y:S01]  /*4e30*/  LOP3.LUT R2, R3, 0x180, RZ, 0xc0, !PT ;  /* 0x0000018003027812 */ /* 0x000fe200078ec0ff */
[----:B------:R-:W-:Y:S01]  /*4e40*/  IMAD.U32 R46, R108, 0x10000, RZ ;  /* 0x000100006c2e7824 */ /* 0x000fe200078e00ff */
[----:B------:R-:W-:Y:S01]  /*4e50*/  LOP3.LUT R100, R100, 0xc00, RZ, 0xc0, !PT ;  /* 0x00000c0064647812 */ /* 0x000fe200078ec0ff */
[----:B------:R-:W-:Y:S01]  /*4e60*/  UIADD3 UR4, UPT, UPT, UR49, 0x4200, URZ ;  /* 0x0000420031047890 */ /* 0x000fe2000fffe0ff */
[----:B------:R-:W-:Y:S01]  /*4e70*/  LOP3.LUT R4, R2, 0x20, R4, 0xf8, !PT ;  /* 0x0000002002047812 */ /* 0x000fe200078ef804 */
[----:B------:R-:W-:Y:S01]  /*4e80*/  IMAD.SHL.U32 R2, R108, 0x8, RZ ;  /* 0x000000086c027824 */ /* 0x000fe200078e00ff */
[----:B------:R-:W2:Y:S01]  /*4e90*/  LDC R42, c[0x0][0xb0c] ;  /* 0x0002c300ff2a7b82 */ /* 0x000ea20000000800 */
[----:B------:R-:W-:Y:S01]  /*4ea0*/  LOP3.LUT R100, R100, 0x40, R3, 0xf8, !PT ;  /* 0x0000004064647812 */ /* 0x000fe200078ef803 */
[----:B------:R-:W-:Y:S01]  /*4eb0*/  IMAD.MOV.U32 R45, RZ, RZ, RZ ;  /* 0x000000ffff2d7224 */ /* 0x000fe200078e00ff */
[----:B------:R-:W-:Y:S01]  /*4ec0*/  LOP3.LUT R46, R46, 0x600000, RZ, 0xc0, !PT ;  /* 0x006000002e2e7812 */ /* 0x000fe200078ec0ff */
[----:B------:R-:W-:Y:S01]  /*4ed0*/  IMAD.MOV.U32 R112, RZ, RZ, RZ ;  /* 0x000000ffff707224 */ /* 0x000fe200078e00ff */
[----:B------:R-:W-:-:S02]  /*4ee0*/  LOP3.LUT R108, R108, 0x2, RZ, 0xc0, !PT ;  /* 0x000000026c6c7812 */ /* 0x000fc400078ec0ff */
[----:B------:R-:W-:Y:S02]  /*4ef0*/  CS2R R104, SRZ ;  /* 0x0000000000687805 */ /* 0x000fe4000001ff00 */
[----:B------:R-:W-:Y:S01]  /*4f00*/  LOP3.LUT R2, R4, 0x30, R2, 0x78, !PT ;  /* 0x0000003004027812 */ /* 0x000fe200078e7802 */
[----:B------:R-:W4:Y:S01]  /*4f10*/  LDC R97, c[0x0][0xb20] ;  /* 0x0002c800ff617b82 */ /* 0x000f220000000800 */
[----:B------:R-:W3:Y:S01]  /*4f20*/  LDS R0, [UR49+0x1a0] ;  /* 0x0001a031ff007984 */ /* 0x000ee20008000800 */
[----:B------:R-:W-:Y:S01]  /*4f30*/  LOP3.LUT R100, R100, 0x200, R3, 0xf8, !PT ;  /* 0x0000020064647812 */ /* 0x000fe200078ef803 */
[----:B------:R-:W-:Y:S01]  /*4f40*/  IMAD.MOV R102, RZ, RZ, -R108 ;  /* 0x000000ffff667224 */ /* 0x000fe200078e0a6c */
[----:B------:R-:W1:Y:S01]  /*4f50*/  LDCU.64 UR52, c[0x0][0x348] ;  /* 0x00006900ff3477ac */ /* 0x000e620008000a00 */
[----:B------:R-:W-:Y:S01]  /*4f60*/  IMAD.U32 R109, RZ, RZ, UR4 ;  /* 0x00000004ff6d7e24 */ /* 0x000fe2000f8e00ff */
[----:B------:R-:W-:Y:S02]  /*4f70*/  LOP3.LUT R100, R100, R2, RZ, 0xfc, !PT ;  /* 0x0000000264647212 */ /* 0x000fe400078efcff */
[----:B------:R-:W1:Y:S01]  /*4f80*/  LDC R41, c[0x0][0xb30] ;  /* 0x0002cc00ff297b82 */ /* 0x000e620000000800 */
[----:B------:R-:W1:Y:S01]  /*4f90*/  LDCU.64 UR38, c[0x0][0x888] ;  /* 0x00011100ff2677ac */ /* 0x000e620008000a00 */
[----:B------:R-:W1:Y:S06]  /*4fa0*/  LDCU.64 UR44, c[0x0][0x890] ;  /* 0x00011200ff2c77ac */ /* 0x000e6c0008000a00 */
[----:B------:R-:W1:Y:S01]  /*4fb0*/  LDC.64 R92, c[0x0][0xb10] ;  /* 0x0002c400ff5c7b82 */ /* 0x000e620000000a00 */
[----:B------:R-:W-:-:S07]  /*4fc0*/  UIADD3 UR48, UPT, UPT, UR49, 0x200, URZ ;  /* 0x0000020031307890 */ /* 0x000fce000fffe0ff */
[----:B------:R-:W1:Y:S08]  /*4fd0*/  LDC.64 R38, c[0x0][0xb18] ;  /* 0x0002c600ff267b82 */ /* 0x000e700000000a00 */
[----:B------:R-:W1:Y:S08]  /*4fe0*/  LDC.64 R36, c[0x0][0xb28] ;  /* 0x0002ca00ff247b82 */ /* 0x000e700000000a00 */
[----:B------:R-:W1:Y:S01]  /*4ff0*/  LDC.64 R90, c[0x0][0x8b0] ;  /* 0x00022c00ff5a7b82 */ /* 0x000e620000000a00 */
[----:B---3--:R-:W-:-:S07]  /*5000*/  IMAD.IADD R46, R0, 0x1, R46 ;  /* 0x00000001002e7824 */ /* 0x008fce00078e022e */
[----:B------:R-:W3:Y:S08]  /*5010*/  LDC.64 R88, c[0x0][0x8a8] ;  /* 0x00022a00ff587b82 */ /* 0x000ef00000000a00 */
[----:B--2-4-:R-:W1:Y:S02]  /*5020*/  LDC R98, c[0x0][0x374] ;  /* 0x0000dd00ff627b82 */ /* 0x014e640000000800 */
.L_x_131:
[----:B------:R-:W-:Y:S02]  /*5030*/  LEA R0, R112, UR49, 0x3 ;  /* 0x0000003170007c11 */ /* 0x000fe4000f8e18ff */
[----:B------:R-:W-:Y:S02]  /*5040*/  SHF.L.U32 R2, R106, 0x1f, RZ ;  /* 0x0000001f6a027819 */ /* 0x000fe400000006ff */
[----:B------:R-:W-:Y:S02]  /*5050*/  LEA R16, R112, UR49, 0x4 ;  /* 0x0000003170107c11 */ /* 0x000fe4000f8e20ff */
[----:B------:R-:W2:Y:S02]  /*5060*/  SYNCS.PHASECHK.TRANS64.TRYWAIT P0, [R0+URZ+0xf0], R2 ;  /* 0x0000f002000075a7 */ /* 0x000ea400080011ff */
[----:B-12---:R-:W-:Y:S05]  /*5070*/  @!P0 BRA `(.L_x_90) ;  /* 0x0000004c00b88947 */ /* 0x006fea0003800000 */
.L_x_187:
[----:B------:R-:W4:Y:S01]  /*5080*/  LDC.64 R10, c[0x0][0xb10] ;  /* 0x0002c400ff0a7b82 */ /* 0x000f220000000a00 */
[----:B------:R-:W3:Y:S01]  /*5090*/  LDS.128 R16, [R16+0x180] ;  /* 0x0001800010107984 */ /* 0x000ee20000000c00 */
[----:B-1----:R-:W-:Y:S01]  /*50a0*/  ISETP.NE.AND P1, PT, R41, 0x1, PT ;  /* 0x000000012900780c */ /* 0x002fe20003f25270 */
[----:B--2---:R-:W-:Y:S01]  /*50b0*/  VIADD R0, R0, 0x100 ;  /* 0x0000010000007836 */ /* 0x004fe20000000000 */
[----:B------:R-:W-:Y:S04]  /*50c0*/  ISETP.GE.AND P0, PT, R40, 0x1, PT ;  /* 0x000000012800780c */ /* 0x000fe80003f06270 */
[----:B------:R-:W1:Y:S01]  /*50d0*/  LDC.64 R8, c[0x0][0xb18] ;  /* 0x0002c600ff087b82 */ /* 0x000e620000000a00 */
[----:B------:R-:W-:Y:S01]  /*50e0*/  PRMT R0, RZ, 0x654, R0 ;  /* 0x00000654ff007816 */ /* 0x000fe20000000000 */
[----:B------:R-:W-:Y:S01]  /*50f0*/  @!PT LDS RZ, [RZ] ;  /* 0x00000000fffff984 */ /* 0x000fe20000000800 */
[----:B------:R-:W-:Y:S01]  /*5100*/  @!PT LDS RZ, [RZ] ;  /* 0x00000000fffff984 */ /* 0x000fe20000000800 */
[----:B------:R-:W-:Y:S01]  /*5110*/  @!PT LDS RZ, [RZ] ;  /* 0x00000000fffff984 */ /* 0x000fe20000000800 */
[----:B------:R-:W-:Y:S01]  /*5120*/  @!PT LDS RZ, [RZ] ;  /* 0x00000000fffff984 */ /* 0x000fe20000000800 */
[----:B------:R2:W-:Y:S06]  /*5130*/  MEMBAR.ALL.CTA ;  /* 0x0000000000007992 */ /* 0x0005ec0000008000 */
[----:B--2---:R-:W2:Y:S01]  /*5140*/  FENCE.VIEW.ASYNC.S ;  /* 0x00000000000073c6 */ /* 0x004ea20000000000 */
[----:B------:R-:W1:Y:S08]  /*5150*/  @!P1 LDC R12, c[0x0][0xb20] ;  /* 0x0002c800ff0c9b82 */ /* 0x000e700000000800 */
[----:B------:R-:W1:Y:S01]  /*5160*/  @!P1 LDC R7, c[0x0][0xb0c] ;  /* 0x0002c300ff079b82 */ /* 0x000e620000000800 */
[----:B--2---:R2:W-:Y:S01]  /*5170*/  SYNCS.ARRIVE.TRANS64.RED.A1T0 RZ, [R0+URZ], RZ ;  /* 0x000000ff00ff79a7 */ /* 0x0045e200081004ff */
[----:B---3--:R-:W-:Y:S04]  /*5180*/  LOP3.LUT P4, RZ, R18, 0x1, RZ, 0xc0, !PT ;  /* 0x0000000112ff7812 */ /* 0x008fe8000788c0ff */
[----:B------:R-:W-:Y:S09]  /*5190*/  P2R R111, PR, RZ, 0x10 ;  /* 0x00000010ff6f7803 */ /* 0x000ff20000000000 */
[----:B------:R-:W-:Y:S02]  /*51a0*/  @P4 MOV R44, R16 ;  /* 0x00000010002c4202 */ /* 0x000fe40000000f00 */
[----:B------:R-:W-:Y:S01]  /*51b0*/  @P4 LOP3.LUT R43, R17, 0xffff, RZ, 0xc0, !PT ;  /* 0x0000ffff112b4812 */ /* 0x000fe200078ec0ff */
[----:B--2-4-:R-:W-:Y:S06]  /*51c0*/  @!P0 BRA `(.L_x_91) ;  /* 0x0000000000a48947 */ /* 0x014fec0003800000 */
[----:B------:R-:W-:Y:S01]  /*51d0*/  IMAD.HI.U32 R0, R98, R39, RZ ;  /* 0x0000002762007227 */ /* 0x000fe200078e00ff */
[----:B------:R-:W-:Y:S02]  /*51e0*/  ISETP.NE.AND P0, PT, R38, 0x1, PT ;  /* 0x000000012600780c */ /* 0x000fe40003f05270 */
[----:B------:R-:W-:Y:S01]  /*51f0*/  ISETP.NE.AND P2, PT, R40, 0x1, PT ;  /* 0x000000012800780c */ /* 0x000fe20003f45270 */
[----:B------:R-:W-:Y:S01]  /*5200*/  IMAD.HI.U32 R4, R99, R92, RZ ;  /* 0x0000005c63047227 */ /* 0x000fe200078e00ff */
[----:B------:R-:W-:Y:S02]  /*5210*/  SHF.R.U32.HI R0, RZ, R97, R0 ;  /* 0x00000061ff007219 */ /* 0x000fe40000011600 */
[----:B------:R-:W-:Y:S01]  /*5220*/  ISETP.NE.AND P3, PT, R42, 0x1, PT ;  /* 0x000000012a00780c */ /* 0x000fe20003f65270 */
[----:B------:R-:W-:Y:S01]  /*5230*/  IMAD.HI.U32 R6, R43, R39, RZ ;  /* 0x000000272b067227 */ /* 0x000fe200078e00ff */
[-C--:B------:R-:W-:Y:S02]  /*5240*/  SHF.R.U32.HI R4, RZ, R93.reuse, R4 ;  /* 0x0000005dff047219 */ /* 0x080fe40000011604 */
[----:B------:R-:W-:Y:S01]  /*5250*/  SEL R0, R98, R0, !P0 ;  /* 0x0000000062007207 */ /* 0x000fe20004000000 */
[----:B------:R-:W-:Y:S01]  /*5260*/  IMAD.HI.U32 R5, R44, R92, RZ ;  /* 0x0000005c2c057227 */ /* 0x000fe200078e00ff */
[----:B------:R-:W-:Y:S03]  /*5270*/  SEL R4, R99, R4, !P3 ;  /* 0x0000000463047207 */ /* 0x000fe60005800000 */
[-C--:B------:R-:W-:Y:S01]  /*5280*/  IMAD.HI.U32 R3, R0, R36.reuse, RZ ;  /* 0x0000002400037227 */ /* 0x080fe200078e00ff */
[----:B------:R-:W-:Y:S03]  /*5290*/  SHF.R.U32.HI R5, RZ, R93, R5 ;  /* 0x0000005dff057219 */ /* 0x000fe60000011605 */
[----:B------:R-:W-:Y:S01]  /*52a0*/  IMAD.HI.U32 R2, R4, R36, RZ ;  /* 0x0000002404027227 */ /* 0x000fe200078e00ff */
[----:B------:R-:W-:Y:S02]  /*52b0*/  @P2 SHF.R.U32.HI R0, RZ, R37, R3 ;  /* 0x00000025ff002219 */ /* 0x000fe40000011603 */
[----:B------:R-:W-:Y:S02]  /*52c0*/  SHF.R.U32.HI R3, RZ, R97, R6 ;  /* 0x00000061ff037219 */ /* 0x000fe40000011606 */
[----:B------:R-:W-:Y:S01]  /*52d0*/  @P2 SHF.R.U32.HI R4, RZ, R37, R2 ;  /* 0x00000025ff042219 */ /* 0x000fe20000011602 */
[----:B------:R-:W-:Y:S01]  /*52e0*/  IMAD R0, R40, R0, RZ ;  /* 0x0000000028007224 */ /* 0x000fe200078e02ff */
[----:B------:R-:W-:Y:S02]  /*52f0*/  SEL R3, R43, R3, !P0 ;  /* 0x000000032b037207 */ /* 0x000fe40004000000 */
[----:B------:R-:W-:Y:S01]  /*5300*/  SEL R2, R44, R5, !P3 ;  /* 0x000000052c027207 */ /* 0x000fe20005800000 */
[----:B------:R-:W-:Y:S01]  /*5310*/  IMAD R5, R40, R4, RZ ;  /* 0x0000000428057224 */ /* 0x000fe200078e02ff */
[C---:B------:R-:W-:Y:S01]  /*5320*/  ISETP.GE.AND P0, PT, R3.reuse, R0, PT ;  /* 0x000000000300720c */ /* 0x040fe20003f06270 */
[C---:B------:R-:W-:Y:S03]  /*5330*/  IMAD.HI.U32 R0, R3.reuse, R36, RZ ;  /* 0x0000002403007227 */ /* 0x040fe600078e00ff */
[C---:B------:R-:W-:Y:S02]  /*5340*/  ISETP.GE.OR P0, PT, R2.reuse, R5, P0 ;  /* 0x000000050200720c */ /* 0x040fe40000706670 */
[----:B------:R-:W-:Y:S04]  /*5350*/  SHF.R.U32.HI R0, RZ, R37, R0 ;  /* 0x00000025ff007219 */ /* 0x000fe80000011600 */
[C---:B------:R-:W-:Y:S05]  /*5360*/  SEL R6, R3.reuse, R0, !P2 ;  /* 0x0000000003067207 */ /* 0x040fea0005000000 */
        /* <DEDUP_REMOVED lines=14> */
[----:B------:R-:W-:Y:S07]  /*5450*/  IMAD R43, R3, R38, R43 ;  /* 0x00000026032b7224 */ /* 0x000fee00078e022b */
.L_x_91:
[----:B-1----:R-:W-:Y:S01]  /*5460*/  @!P1 ISETP.NE.AND P0, PT, R8, 0x1, PT ;  /* 0x000000010800980c */ /* 0x002fe20003f05270 */
[----:B------:R-:W-:Y:S01]  /*5470*/  @!P1 IMAD.HI.U32 R0, R44, R10, RZ ;  /* 0x0000000a2c009227 */ /* 0x000fe200078e00ff */
[----:B------:R-:W-:Y:S01]  /*5480*/  @!P1 ISETP.NE.AND P2, PT, R7, 0x1, PT ;  /* 0x000000010700980c */ /* 0x000fe20003f45270 */
[----:B------:R-:W-:Y:S01]  /*5490*/  ULOP3.LUT UP0, URZ, UR48, 0x1b0, URZ, 0xc0, !UPT ;  /* 0x000001b030ff7892 */ /* 0x000fe2000f80c0ff */
[----:B------:R-:W-:Y:S01]  /*54a0*/  R2UR UR42, R15 ;  /* 0x000000000f2a72ca */ /* 0x000fe200000e0000 */
[C---:B------:R-:W-:Y:S01]  /*54b0*/  @!P1 IMAD.HI.U32 R2, R43.reuse, R9, RZ ;  /* 0x000000092b029227 */ /* 0x040fe200078e00ff */
[----:B------:R-:W-:Y:S02]  /*54c0*/  @!P1 SHF.R.U32.HI R0, RZ, R11, R0 ;  /* 0x0000000bff009219 */ /* 0x000fe40000011600 */
[----:B------:R-:W-:Y:S01]  /*54d0*/  R2UR UR41, R14 ;  /* 0x000000000e2972ca */ /* 0x000fe200000e0000 */
[----:B------:R-:W-:Y:S01]  /*54e0*/  VIADD R112, R112, 0x1 ;  /* 0x0000000170707836 */ /* 0x000fe20000000000 */
[----:B------:R-:W-:Y:S02]  /*54f0*/  @!P1 SHF.R.U32.HI R2, RZ, R12, R2 ;  /* 0x0000000cff029219 */ /* 0x000fe40000011602 */
[----:B------:R-:W-:Y:S02]  /*5500*/  @!P1 SEL R3, R44, R0, !P2 ;  /* 0x000000002c039207 */ /* 0x000fe40005000000 */
[----:B------:R-:W-:Y:S02]  /*5510*/  @!P1 SEL R2, R43, R2, !P0 ;  /* 0x000000022b029207 */ /* 0x000fe40004000000 */
[----:B------:R-:W-:Y:S01]  /*5520*/  @P4 SHF.R.U32.HI R103, RZ, 0x10, R17 ;  /* 0x00000010ff674819 */ /* 0x000fe20000011611 */
[----:B------:R-:W-:Y:S02]  /*5530*/  USHF.L.U32 UR42, UR42, 0x6, URZ ;  /* 0x000000062a2a7899 */ /* 0x000fe400080006ff */
[----:B------:R-:W-:Y:S02]  /*5540*/  @!P1 IMAD.IADD R0, R2, 0x1, -R3 ;  /* 0x0000000102009824 */ /* 0x000fe400078e0a03 */
[----:B------:R-:W-:Y:S01]  /*5550*/  @!P1 IMAD.IADD R2, R3, 0x1, -R2 ;  /* 0x0000000103029824 */ /* 0x000fe200078e0a02 */
[----:B------:R-:W-:Y:S01]  /*5560*/  USHF.L.U32 UR41, UR41, 0x8, URZ ;  /* 0x0000000829297899 */ /* 0x000fe200080006ff */
[----:B------:R-:W-:Y:S02]  /*5570*/  @!P1 IMAD R44, R0, R7, R44 ;  /* 0x00000007002c9224 */ /* 0x000fe400078e022c */
[----:B------:R-:W-:Y:S01]  /*5580*/  @!P1 IMAD R43, R2, R8, R43 ;  /* 0x00000008022b9224 */ /* 0x000fe200078e022b */
[----:B------:R-:W-:Y:S08]  /*5590*/  BRA.U !UP0, `(.L_x_92) ;  /* 0x0000000108407547 */ /* 0x000ff0000b800000 */
[----:B------:R-:W1:Y:S01]  /*55a0*/  LDCU.64 UR8, c[0x4][0x88] ;  /* 0x01001100ff0877ac */ /* 0x000e620008000a00 */
[----:B------:R-:W-:Y:S01]  /*55b0*/  MOV R3, 0x0 ;  /* 0x0000000000037802 */ /* 0x000fe20000000f00 */
[----:B------:R-:W-:Y:S02]  /*55c0*/  HFMA2 R12, -RZ, RZ, 0, 5.9604644775390625e-08 ;  /* 0x00000001ff0c7431 */ /* 0x000fe400000001ff */
[----:B------:R-:W-:Y:S02]  /*55d0*/  IMAD.MOV.U32 R8, RZ, RZ, 0x70 ;  /* 0x00000070ff087424 */ /* 0x000fe400078e00ff */
[----:B------:R-:W-:Y:S01]  /*55e0*/  IMAD.MOV.U32 R13, RZ, RZ, RZ ;  /* 0x000000ffff0d7224 */ /* 0x000fe200078e00ff */
[----:B------:R-:W2:Y:S01]  /*55f0*/  LDCU.64 UR6, c[0x4][0x90] ;  /* 0x01001200ff0677ac */ /* 0x000ea20008000a00 */
[----:B------:R-:W3:Y:S01]  /*5600*/  LDC.64 R2, c[0x4][R3] ;  /* 0x0100000003027b82 */ /* 0x000ee20000000a00 */
[----:B------:R-:W4:Y:S01]  /*5610*/  LDCU.64 UR4, c[0x4][0x8] ;  /* 0x01000100ff0477ac */ /* 0x000f220008000a00 */
[----:B-1----:R-:W-:Y:S01]  /*5620*/  MOV R5, UR9 ;  /* 0x0000000900057c02 */ /* 0x002fe20008000f00 */
[----:B------:R-:W-:Y:S01]  /*5630*/  IMAD.U32 R4, RZ, RZ, UR8 ;  /* 0x00000008ff047e24 */ /* 0x000fe2000f8e00ff */
[----:B--2---:R-:W-:Y:S01]  /*5640*/  MOV R7, UR7 ;  /* 0x0000000700077c02 */ /* 0x004fe20008000f00 */
[----:B------:R-:W-:Y:S01]  /*5650*/  IMAD.U32 R6, RZ, RZ, UR6 ;  /* 0x00000006ff067e24 */ /* 0x000fe2000f8e00ff */
[----:B----4-:R-:W-:Y:S01]  /*5660*/  MOV R11, UR5 ;  /* 0x00000005000b7c02 */ /* 0x010fe20008000f00 */
[----:B------:R-:W-:Y:S02]  /*5670*/  IMAD.U32 R10, RZ, RZ, UR4 ;  /* 0x00000004ff0a7e24 */ /* 0x000fe4000f8e00ff */
[----:B------:R-:W-:Y:S07]  /*5680*/  LEPC R20, `(.L_x_92) ;  /* 0x000000001014794e */ /* 0x000fee0000000000 */
[----:B---3-5:R-:W-:Y:S05]  /*5690*/  CALL.ABS.NOINC R2 ;  /* 0x0000000002007343 */ /* 0x028fea0003c00000 */
.L_x_92:
[----:B------:R-:W-:Y:S01]  /*56a0*/  LOP3.LUT P0, RZ, R109, 0x1b0, RZ, 0xc0, !PT ;  /* 0x000001b06dff7812 */ /* 0x000fe2000780c0ff */
[----:B------:R-:W-:Y:S11]  /*56b0*/  BSSY.RECONVERGENT B6, `(.L_x_93) ;  /* 0x0000013000067945 */ /* 0x000ff60003800200 */
[----:B------:R-:W-:Y:S01]  /*56c0*/  @!UPT UIADD3 URZ, UPT, UPT, URZ, URZ, URZ ;  /* 0x000000fffffff290 */ /* 0x000fe2000fffe0ff */
[----:B------:R-:W-:Y:S05]  /*56d0*/  @!P0 BRA `(.L_x_94) ;  /* 0x0000000000408947 */ /* 0x000fea0003800000 */
        /* <DEDUP_REMOVED lines=16> */
.L_x_94:
[----:B------:R-:W-:Y:S05]  /*57e0*/  BSYNC.RECONVERGENT B6 ;  /* 0x0000000000067941 */ /* 0x000fea0003800200 */
.L_x_93:
[----:B------:R-:W-:Y:S01]  /*57f0*/  ISETP.NE.U32.AND P4, PT, R90, RZ, PT ;  /* 0x000000ff5a00720c */ /* 0x000fe20003f85070 */
[----:B------:R-:W-:Y:S01]  /*5800*/  UISETP.NE.AND UP2, UPT, UR50, URZ, UPT ;  /* 0x000000ff3200728c */ /* 0x000fe2000bf45270 */
[----:B------:R-:W-:Y:S01]  /*5810*/  ISETP.NE.U32.AND P2, PT, RZ, UR38, PT ;  /* 0x00000026ff007c0c */ /* 0x000fe2000bf45070 */
[----:B------:R-:W-:Y:S01]  /*5820*/  UISETP.NE.U32.AND UP1, UPT, UR44, URZ, UPT ;  /* 0x000000ff2c00728c */ /* 0x000fe2000bf25070 */
[----:B------:R-:W-:Y:S01]  /*5830*/  ISETP.NE.AND.EX P4, PT, R91, RZ, PT, P4 ;  /* 0x000000ff5b00720c */ /* 0x000fe20003f85340 */
[----:B------:R-:W-:Y:S01]  /*5840*/  UPLOP3.LUT UP0, UPT, UPT, UPT, UPT, 0x40, 0x4 ;  /* 0x000000000004789c */ /* 0x000fe20003f0e870 */
[----:B------:R-:W-:Y:S01]  /*5850*/  ISETP.NE.AND.EX P2, PT, RZ, UR39, PT, P2 ;  /* 0x00000027ff007c0c */ /* 0x000fe2000bf45320 */
[----:B------:R-:W-:Y:S01]  /*5860*/  UISETP.NE.AND.EX UP1, UPT, UR45, URZ, UPT, UP1 ;  /* 0x000000ff2d00728c */ /* 0x000fe2000bf25310 */
[----:B------:R-:W-:Y:S04]  /*5870*/  PLOP3.LUT P1, PT, PT, PT, UP2, 0x80, 0x8 ;  /* 0x000000000008781c */ /* 0x000fe80003f2f028 */
[----:B------:R-:W-:Y:S06]  /*5880*/  @UP2 UPLOP3.LUT UP0, UPT, UPT, UPT, UP1, 0x80, 0x8 ;  /* 0x000000000008289c */ /* 0x000fec0003f0f010 */
[----:B------:R-:W-:Y:S01]  /*5890*/  PLOP3.LUT P0, PT, PT, PT, UP0, 0x80, 0x8 ;  /* 0x000000000008781c */ /* 0x000fe20003f0f008 */
[----:B------:R-:W-:Y:S01]  /*58a0*/  @!UPT UIADD3 URZ, UPT, UPT, URZ, URZ, URZ ;  /* 0x000000fffffff290 */ /* 0x000fe2000fffe0ff */
[----:B------:R-:W-:Y:S11]  /*58b0*/  BRA.U !UP1, `(.L_x_95) ;  /* 0x0000000109387547 */ /* 0x000ff6000b800000 */
[----:B------:R-:W-:Y:S01]  /*58c0*/  UISETP.NE.U32.AND UP0, UPT, UR38, URZ, UPT ;  /* 0x000000ff2600728c */ /* 0x000fe2000bf05070 */
[----:B------:R-:W-:Y:S02]  /*58d0*/  HFMA2 R0, -RZ, RZ, 0, 5.9604644775390625e-08 ;  /* 0x00000001ff007431 */ /* 0x000fe400000001ff */
[----:B------:R-:W-:Y:S01]  /*58e0*/  IMAD.MOV.U32 R96, RZ, RZ, 0x1 ;  /* 0x00000001ff607424 */ /* 0x000fe200078e00ff */
[----:B------:R-:W-:Y:S06]  /*58f0*/  UISETP.NE.AND.EX UP0, UPT, UR39, URZ, UPT, UP0 ;  /* 0x000000ff2700728c */ /* 0x000fec000bf05300 */
[----:B------:R-:W-:Y:S05]  /*5900*/  PLOP3.LUT P3, PT, PT, PT, UP0, 0x80, 0x8 ;  /* 0x000000000008781c */ /* 0x000fea0003f6f008 */
[----:B------:R-:W1:Y:S01]  /*5910*/  @UP0 LDCU.64 UR6, c[0x0][0x888] ;  /* 0x00011100ff0607ac */ /* 0x000e620008000a00 */
[----:B------:R-:W-:Y:S07]  /*5920*/  @UP0 UIMAD UR4, UR36, UR44, URZ ;  /* 0x0000002c240402a4 */ /* 0x000fee000f8e02ff */
[----:B------:R-:W-:Y:S01]  /*5930*/  @!P3 PRMT R96, R0, 0x7610, R96 ;  /* 0x000076100060b816 */ /* 0x000fe20000000060 */
[----:B-1----:R-:W-:Y:S03]  /*5940*/  @UP0 UIMAD.WIDE UR6, UR4, 0x4, UR6 ;  /* 0x00000004040608a5 */ /* 0x002fe6000f8e0206 */
[----:B------:R-:W1:Y:S03]  /*5950*/  @!UP0 LDCU UR4, c[0x0][0x880] ;  /* 0x00011000ff0487ac */ /* 0x000e660008000800 */
[----:B------:R-:W-:Y:S01]  /*5960*/  IMAD.U32 R2, RZ, RZ, UR6 ;  /* 0x00000006ff027e24 */ /* 0x000fe2000f8e00ff */
[----:B------:R-:W-:Y:S05]  /*5970*/  MOV R3, UR7 ;  /* 0x0000000700037c02 */ /* 0x000fea0008000f00 */
[----:B-----5:R2:W5:Y:S02]  /*5980*/  @P3 LDG.E R49, desc[UR46][R2.64] ;  /* 0x0000002e02313981 */ /* 0x020564000c1e1900 */
[----:B-12---:R-:W-:Y:S02]  /*5990*/  @!P3 IMAD.U32 R49, RZ, RZ, UR4 ;  /* 0x00000004ff31be24 */ /* 0x006fe4000f8e00ff */
.L_x_95:
[----:B------:R-:W-:Y:S05]  /*59a0*/  @!P4 BRA `(.L_x_96) ;  /* 0x000000000020c947 */ /* 0x000fea0003800000 */
[----:B------:R-:W-:Y:S04]  /*59b0*/  ISETP.NE.U32.AND P3, PT, R88, RZ, PT ;  /* 0x000000ff5800720c */ /* 0x000fe80003f65070 */
[----:B------:R-:W-:Y:S11]  /*59c0*/  ISETP.NE.AND.EX P3, PT, R89, RZ, PT, P3 ;  /* 0x000000ff5900720c */ /* 0x000ff60003f65330 */
[----:B------:R-:W-:Y:S02]  /*59d0*/  @!UPT UIADD3 URZ, UPT, UPT, URZ, URZ, URZ ;  /* 0x000000fffffff290 */ /* 0x000fe4000fffe0ff */
[----:B------:R-:W1:Y:S01]  /*59e0*/  @P3 LDC.64 R2, c[0x0][0x8a8] ;  /* 0x00022a00ff023b82 */ /* 0x000e620000000a00 */
[----:B------:R-:W-:Y:S04]  /*59f0*/  @P3 IMAD R0, R90, UR36, RZ ;  /* 0x000000245a003c24 */ /* 0x000fe8000f8e02ff */
[----:B-1----:R-:W-:Y:S05]  /*5a00*/  @P3 IMAD.WIDE R2, R0, 0x4, R2 ;  /* 0x0000000400023825 */ /* 0x002fea00078e0202 */
[----:B-----5:R1:W5:Y:S02]  /*5a10*/  @P3 LDG.E R47, desc[UR46][R2.64] ;  /* 0x0000002e022f3981 */ /* 0x020364000c1e1900 */
[----:B-1----:R-:W2:Y:S02]  /*5a20*/  @!P3 LDC R47, c[0x0][0x8a0] ;  /* 0x00022800ff2fbb82 */ /* 0x002ea40000000800 */
.L_x_96:
[----:B-----5:R-:W-:Y:S01]  /*5a30*/  FSETP.NEU.AND P4, PT, R49, RZ, PT ;  /* 0x000000ff3100720b */ /* 0x020fe20003f8d000 */
[----:B------:R-:W-:Y:S01]  /*5a40*/  BSSY B1, `(.L_x_97) ;  /* 0x0000042000017945 */ /* 0x000fe20003800000 */
[----:B------:R-:W-:Y:S01]  /*5a50*/  SEL R5, RZ, 0xffffffff, P2 ;  /* 0xffffffffff057807 */ /* 0x000fe20001000000 */
[----:B------:R-:W-:Y:S01]  /*5a60*/  IMAD.MOV.U32 R115, RZ, RZ, 0x1 ;  /* 0x00000001ff737424 */ /* 0x000fe200078e00ff */
[----:B------:R-:W-:Y:S02]  /*5a70*/  LOP3.LUT P3, RZ, R96, 0xff, RZ, 0xc0, !PT ;  /* 0x000000ff60ff7812 */ /* 0x000fe4000786c0ff */
[----:B------:R-:W-:Y:S02]  /*5a80*/  CS2R R86, SRZ ;  /* 0x0000000000567805 */ /* 0x000fe4000001ff00 */
[----:B------:R-:W-:Y:S02]  /*5a90*/  @P1 SEL R0, RZ, 0xffffffff, P4 ;  /* 0xffffffffff001807 */ /* 0x000fe40002000000 */
[----:B------:R-:W-:Y:S02]  /*5aa0*/  CS2R R84, SRZ ;  /* 0x0000000000547805 */ /* 0x000fe4000001ff00 */
[----:B------:R-:W-:Y:S02]  /*5ab0*/  LEA R2, R105, UR49, 0x3 ;  /* 0x0000003169027c11 */ /* 0x000fe4000f8e18ff */
[----:B------:R-:W-:Y:S02]  /*5ac0*/  CS2R R82, SRZ ;  /* 0x0000000000527805 */ /* 0x000fe4000001ff00 */
[----:B------:R-:W-:Y:S02]  /*5ad0*/  @P0 SEL R0, R5, R0, !P3 ;  /* 0x0000000005000207 */ /* 0x000fe40005800000 */
[----:B------:R-:W-:Y:S02]  /*5ae0*/  CS2R R80, SRZ ;  /* 0x0000000000507805 */ /* 0x000fe4000001ff00 */
[----:B------:R-:W-:Y:S02]  /*5af0*/  LEA R113, R45, UR49, 0x3 ;  /* 0x000000312d717c11 */ /* 0x000fe4000f8e18ff */
[----:B------:R-:W-:Y:S02]  /*5b00*/  @P1 LOP3.LUT R0, R0, 0x1, RZ, 0xc0, !PT ;  /* 0x0000000100001812 */ /* 0x000fe400078ec0ff */
[----:B------:R-:W-:Y:S02]  /*5b10*/  SHF.L.U32 R3, R107, 0x1f, RZ ;  /* 0x0000001f6b037819 */ /* 0x000fe400000006ff */
[----:B------:R-:W-:Y:S02]  /*5b20*/  ISETP.NE.U32.OR P6, PT, R0, 0x1, !P1 ;  /* 0x000000010000780c */ /* 0x000fe40004fc5470 */
[----:B------:R-:W-:Y:S02]  /*5b30*/  PLOP3.LUT P2, PT, PT, PT, UP1, 0x80, 0x8 ;  /* 0x000000000008781c */ /* 0x000fe40003f4f018 */
[----:B------:R-:W-:Y:S02]  /*5b40*/  LEA.HI R48, R45, R45, RZ, 0x1 ;  /* 0x0000002d2d307211 */ /* 0x000fe400078f08ff */
[----:B------:R-:W-:Y:S02]  /*5b50*/  SEL R4, RZ, 0xffffffff, P4 ;  /* 0xffffffffff047807 */ /* 0x000fe40002000000 */
[----:B------:R-:W-:Y:S05]  /*5b60*/  P2R R118, PR, RZ, 0x40 ;  /* 0x00000040ff767803 */ /* 0x000fea0000000000 */
[----:B------:R-:W-:Y:S02]  /*5b70*/  @P6 SHF.L.U32 R0, R104, 0x1f, RZ ;  /* 0x0000001f68006819 */ /* 0x000fe400000006ff */
[----:B------:R-:W-:Y:S02]  /*5b80*/  @P2 SEL R4, R5, R4, !P3 ;  /* 0x0000000405042207 */ /* 0x000fe40005800000 */
[----:B------:R1:W3:Y:S02]  /*5b90*/  @P6 SYNCS.PHASECHK.TRANS64.TRYWAIT P1, [R2+URZ+0xa0], R0 ;  /* 0x0000a000020065a7 */ /* 0x0002e400080211ff */
[----:B------:R-:W-:Y:S04]  /*5ba0*/  LOP3.LUT R4, R4, 0x1, RZ, 0xc0, !PT ;  /* 0x0000000104047812 */ /* 0x000fe800078ec0ff */
[----:B------:R-:W-:Y:S04]  /*5bb0*/  ISETP.NE.U32.AND P5, PT, R4, 0x1, PT ;  /* 0x000000010400780c */ /* 0x000fe80003fa5070 */
[----:B------:R-:W-:Y:S01]  /*5bc0*/  P2R R116, PR, RZ, 0x20 ;  /* 0x00000020ff747803 */ /* 0x000fe20000000000 */
[----:B------:R4:W2:Y:S01]  /*5bd0*/  SYNCS.PHASECHK.TRANS64.TRYWAIT P0, [R113+URZ+0x110], R3 ;  /* 0x00011003710075a7 */ /* 0x0008a200080011ff */
[C---:B-1----:R-:W-:Y:S01]  /*5be0*/  IMAD.SHL.U32 R0, R48.reuse, 0x80, RZ ;  /* 0x0000008030007824 */ /* 0x042fe200078e00ff */
[----:B------:R-:W-:Y:S04]  /*5bf0*/  LOP3.LUT R48, R48, 0xffe, RZ, 0xc0, !PT ;  /* 0x00000ffe30307812 */ /* 0x000fe800078ec0ff */
[----:B------:R-:W-:Y:S01]  /*5c00*/  LOP3.LUT R0, R0, 0xffffff00, RZ, 0xc0, !PT ;  /* 0xffffff0000007812 */ /* 0x000fe200078ec0ff */
[----:B------:R-:W-:Y:S04]  /*5c10*/  IMAD.IADD R48, R45, 0x1, -R48 ;  /* 0x000000012d307824 */ /* 0x000fe800078e0a30 */
[----:B------:R-:W-:Y:S04]  /*5c20*/  IMAD.IADD R0, R46, 0x1, R0 ;  /* 0x000000012e007824 */ /* 0x000fe800078e0200 */
[----:B------:R-:W-:Y:S01]  /*5c30*/  IMAD R48, R48, 0x100000, R0 ;  /* 0x0010000030307824 */ /* 0x000fe200078e0200 */
[----:B---3--:R-:W-:Y:S01]  /*5c40*/  @P6 SEL R115, RZ, 0x1, !P1 ;  /* 0x00000001ff736807 */ /* 0x008fe20004800000 */
[----:B----4-:R-:W-:Y:S06]  /*5c50*/  @!P6 BRA `(.L_x_98) ;  /* 0x000000000080e947 */ /* 0x010fec0003800000 */
[----:B------:R-:W-:Y:S01]  /*5c60*/  @P5 IMAD R5, R105, 0x1000, R100 ;  /* 0x0000100069055824 */ /* 0x000fe200078e0264 */
[----:B------:R-:W-:Y:S01]  /*5c70*/  ISETP.NE.AND P1, PT, R115, RZ, PT ;  /* 0x000000ff7300720c */ /* 0x000fe20003f25270 */
[----:B------:R-:W-:Y:S01]  /*5c80*/  BSSY B0, `(.L_x_99) ;  /* 0x000000b000007945 */ /* 0x000fe20003800000 */
[----:B------:R-:W-:Y:S01]  /*5c90*/  CS2R R82, SRZ ;  /* 0x0000000000527805 */ /* 0x000fe2000001ff00 */
[----:B------:R-:W-:Y:S01]  /*5ca0*/  @P5 VIADD R4, R5, UR49 ;  /* 0x0000003105045c36 */ /* 0x000fe20008000000 */
[----:B------:R-:W-:Y:S02]  /*5cb0*/  CS2R R80, SRZ ;  /* 0x0000000000507805 */ /* 0x000fe4000001ff00 */
[----:B------:R-:W-:Y:S02]  /*5cc0*/  CS2R R86, SRZ ;  /* 0x0000000000567805 */ /* 0x000fe4000001ff00 */
[----:B------:R-:W-:Y:S01]  /*5cd0*/  CS2R R84, SRZ ;  /* 0x0000000000547805 */ /* 0x000fe2000001ff00 */
[----:B------:R-:W-:Y:S04]  /*5ce0*/  @P5 IMAD R4, R108, -0x10, R4 ;  /* 0xfffffff06c045824 */ /* 0x000fe800078e0204 */
[----:B------:R-:W-:Y:S05]  /*5cf0*/  @P1 BRA `(.L_x_100) ;  /* 0x00000000000c1947 */ /* 0x000fea0003800000 */
[----:B------:R-:W-:Y:S04]  /*5d00*/  SHF.L.U32 R0, R104, 0x1f, RZ ;  /* 0x0000001f68007819 */ /* 0x000fe800000006ff */
[----:B------:R-:W1:Y:S02]  /*5d10*/  SYNCS.PHASECHK.TRANS64.TRYWAIT P1, [R2+URZ+0xa0], R0 ;  /* 0x0000a000020075a7 */ /* 0x000e6400080211ff */
[----:B-1----:R-:W-:Y:S05]  /*5d20*/  @!P1 BRA `(.L_x_101) ;  /* 0x0000004000a09947 */ /* 0x002fea0003800000 */
.L_x_100:
[----:B------:R-:W-:Y:S05]  /*5d30*/  BSYNC B0 ;  /* 0x0000000000007941 */ /* 0x000fea0003800000 */
.L_x_99:
[----:B------:R-:W-:Y:S01]  /*5d40*/  ISETP.NE.AND P1, PT, R116, RZ, PT ;  /* 0x000000ff7400720c */ /* 0x000fe20003f25270 */
[----:B-1----:R-:W-:Y:S02]  /*5d50*/  VIADD R2, R2, 0xc0 ;  /* 0x000000c002027836 */ /* 0x002fe40000000000 */
[----:B------:R-:W-:Y:S02]  /*5d60*/  IMAD.U32 R0, RZ, RZ, UR37 ;  /* 0x00000025ff007e24 */ /* 0x000fe4000f8e00ff */
[----:B------:R-:W-:Y:S03]  /*5d70*/  VIADD R105, R105, 0x1 ;  /* 0x0000000169697836 */ /* 0x000fe60000000000 */
[----:B------:R-:W-:Y:S05]  /*5d80*/  PRMT R0, R0, 0x654, R2 ;  /* 0x0000065400007816 */ /* 0x000fea0000000002 */
[----:B------:R1:W3:Y:S04]  /*5d90*/  @P1 LDS.128 R80, [R5+UR49+0x200] ;  /* 0x0002003105501984 */ /* 0x0002e80008000c00 */
[----:B------:R1:W4:Y:S01]  /*5da0*/  @P1 LDS.128 R84, [R4+0x210] ;  /* 0x0002100004541984 */ /* 0x0003220000000c00 */
[C---:B------:R-:W-:Y:S01]  /*5db0*/  ISETP.NE.AND P1, PT, R105.reuse, 0x4, PT ;  /* 0x000000046900780c */ /* 0x040fe20003f25270 */
[----:B------:R-:W-:Y:S01]  /*5dc0*/  @!PT LDS RZ, [RZ] ;  /* 0x00000000fffff984 */ /* 0x000fe20000000800 */
[----:B------:R-:W-:Y:S01]  /*5dd0*/  @!PT LDS RZ, [RZ] ;  /* 0x00000000fffff984 */ /* 0x000fe20000000800 */
[----:B------:R-:W-:Y:S01]  /*5de0*/  @!PT LDS RZ, [RZ] ;  /* 0x00000000fffff984 */ /* 0x000fe20000000800 */
[----:B------:R-:W-:Y:S01]  /*5df0*/  @!PT LDS RZ, [RZ] ;  /* 0x00000000fffff984 */ /* 0x000fe20000000800 */
[----:B------:R5:W-:Y:S06]  /*5e00*/  MEMBAR.ALL.CTA ;  /* 0x0000000000007992 */ /* 0x000bec0000008000 */
[----:B-----5:R-:W5:Y:S01]  /*5e10*/  FENCE.VIEW.ASYNC.S ;  /* 0x00000000000073c6 */ /* 0x020f620000000000 */
[----:B------:R-:W-:Y:S01]  /*5e20*/  SEL R105, R105, RZ, P1 ;  /* 0x000000ff69697207 */ /* 0x000fe20000800000 */
[----:B-----5:R5:W-:Y:S02]  /*5e30*/  SYNCS.ARRIVE.TRANS64.RED.A1T0 RZ, [R0+URZ], RZ ;  /* 0x000000ff00ff79a7 */ /* 0x020be400081004ff */
[----:B-----5:R-:W-:Y:S04]  /*5e40*/  SEL R0, RZ, 0x1, P1 ;  /* 0x00000001ff007807 */ /* 0x020fe80000800000 */
[----:B-1-3--:R-:W-:Y:S02]  /*5e50*/  LOP3.LUT R104, R104, R0, RZ, 0x3c, !PT ;  /* 0x0000000068687212 */ /* 0x00afe400078e3cff */
.L_x_98:
[----:B------:R-:W-:Y:S05]  /*5e60*/  BSYNC B1 ;  /* 0x0000000000017941 */ /* 0x000fea0003800000 */
.L_x_97:
[----:B------:R-:W-:Y:S04]  /*5e70*/  SHF.R.U32.HI R0, RZ, 0x15, R48 ;  /* 0x00000015ff007819 */ /* 0x000fe80000011630 */
[----:B------:R-:W-:Y:S01]  /*5e80*/  LOP3.LUT P1, RZ, R0, 0x3, R101, 0x48, !PT ;  /* 0x0000000300ff7812 */ /* 0x000fe20007824865 */
[----:B------:R-:W-:Y:S01]  /*5e90*/  @!UPT UIADD3 URZ, UPT, UPT, URZ, URZ, URZ ;  /* 0x000000fffffff290 */ /* 0x000fe2000fffe0ff */
[----:B--2---:R-:W-:Y:S11]  /*5ea0*/  @P0 BRA `(.L_x_102) ;  /* 0x0000000000080947 */ /* 0x004ff60003800000 */
[----:B------:R-:W1:Y:S02]  /*5eb0*/  SYNCS.PHASECHK.TRANS64.TRYWAIT P0, [R113+URZ+0x110], R3 ;  /* 0x00011003710075a7 */ /* 0x000e6400080011ff */
[----:B-1----:R-:W-:Y:S05]  /*5ec0*/  @!P0 BRA `(.L_x_103) ;  /* 0x00000040004c8947 */ /* 0x002fea0003800000 */
.L_x_102:
[----:B------:R-:W-:Y:S05]  /*5ed0*/  @!P1 BRA `(.L_x_104) ;  /* 0x0000000000409947 */ /* 0x000fea0003800000 */
[----:B------:R-:W2:Y:S01]  /*5ee0*/  LDCU.64 UR8, c[0x4][0x78] ;  /* 0x01000f00ff0877ac */ /* 0x000ea20008000a00 */
[----:B-1----:R-:W-:Y:S01]  /*5ef0*/  MOV R3, 0x0 ;  /* 0x0000000000037802 */ /* 0x002fe20000000f00 */
[----:B------:R-:W-:Y:S02]  /*5f00*/  HFMA2 R12, -RZ, RZ, 0, 5.9604644775390625e-08 ;  /* 0x00000001ff0c7431 */ /* 0x000fe400000001ff */
[----:B------:R-:W-:Y:S02]  /*5f10*/  IMAD.MOV.U32 R8, RZ, RZ, 0x192 ;  /* 0x00000192ff087424 */ /* 0x000fe400078e00ff */
[----:B------:R-:W-:Y:S01]  /*5f20*/  IMAD.MOV.U32 R13, RZ, RZ, RZ ;  /* 0x000000ffff0d7224 */ /* 0x000fe200078e00ff */
[----:B------:R-:W1:Y:S01]  /*5f30*/  LDCU.64 UR6, c[0x4][0x80] ;  /* 0x01001000ff0677ac */ /* 0x000e620008000a00 */
[----:B------:R-:W3:Y:S01]  /*5f40*/  LDC.64 R2, c[0x4][R3] ;  /* 0x0100000003027b82 */ /* 0x000ee20000000a00 */
[----:B------:R-:W5:Y:S01]  /*5f50*/  LDCU.64 UR4, c[0x4][0x18] ;  /* 0x01000300ff0477ac */ /* 0x000f620008000a00 */
[----:B--2---:R-:W-:Y:S01]  /*5f60*/  MOV R5, UR9 ;  /* 0x0000000900057c02 */ /* 0x004fe20008000f00 */
[----:B------:R-:W-:Y:S01]  /*5f70*/  IMAD.U32 R4, RZ, RZ, UR8 ;  /* 0x00000008ff047e24 */ /* 0x000fe2000f8e00ff */
[----:B-1----:R-:W-:Y:S01]  /*5f80*/  MOV R7, UR7 ;  /* 0x0000000700077c02 */ /* 0x002fe20008000f00 */
[----:B------:R-:W-:Y:S01]  /*5f90*/  IMAD.U32 R6, RZ, RZ, UR6 ;  /* 0x00000006ff067e24 */ /* 0x000fe2000f8e00ff */
[----:B-----5:R-:W-:Y:S01]  /*5fa0*/  MOV R11, UR5 ;  /* 0x00000005000b7c02 */ /* 0x020fe20008000f00 */
[----:B------:R-:W-:Y:S02]  /*5fb0*/  IMAD.U32 R10, RZ, RZ, UR4 ;  /* 0x00000004ff0a7e24 */ /* 0x000fe4000f8e00ff */
[----:B------:R-:W-:Y:S07]  /*5fc0*/  LEPC R20, `(.L_x_104) ;  /* 0x000000001014794e */ /* 0x000fee0000000000 */
[----:B---34-:R-:W-:Y:S05]  /*5fd0*/  CALL.ABS.NOINC R2 ;  /* 0x0000000002007343 */ /* 0x018fea0003c00000 */
.L_x_104:
[----:B------:R-:W-:Y:S01]  /*5fe0*/  F2FP.F16.E5M2.UNPACK_B R4, R81 ;  /* 0x00000051ff04723e */ /* 0x000fe200020004ff */
[----:B------:R-:W-:Y:S05]  /*5ff0*/  WARPSYNC.ALL ;  /* 0x0000000000007948 */ /* 0x000fea0003800000 */
[----:B------:R-:W-:Y:S01]  /*6000*/  R2UR UR4, R48 ;  /* 0x00000000300472ca */ /* 0x000fe200000e0000 */
[--C-:B------:R-:W-:Y:S01]  /*6010*/  HADD2.F32 R53, -RZ, R4.reuse.H0_H0 ;  /* 0x20000004ff357230 */ /* 0x100fe20000004100 */
[-C--:B-1----:R-:W-:Y:S01]  /*6020*/  F2FP.F16.E5M2.UNPACK_B R3, R80.reuse ;  /* 0x00000050ff03723e */ /* 0x082fe200020004ff */
[----:B------:R-:W-:Y:S01]  /*6030*/  HADD2.F32 R54, -RZ, R4.H1_H1 ;  /* 0x30000004ff367230 */ /* 0x000fe20000004100 */
[----:B------:R-:W-:Y:S01]  /*6040*/  F2FP.F16.E5M2.UNPACK_B R0, R80.H1 ;  /* 0x00000050ff00723e */ /* 0x000fe200030004ff */
[----:B------:R-:W-:Y:S01]  /*6050*/  BSSY.RECONVERGENT B0, `(.L_x_105) ;  /* 0x0000099000007945 */ /* 0x000fe20003800200 */
[----:B------:R-:W-:Y:S01]  /*6060*/  F2FP.F16.E5M2.UNPACK_B R64, R83.H1 ;  /* 0x00000053ff40723e */ /* 0x000fe200030004ff */
[--C-:B------:R-:W-:Y:S01]  /*6070*/  HADD2.F32 R2, -RZ, R3.reuse.H0_H0 ;  /* 0x20000003ff027230 */ /* 0x100fe20000004100 */
[----:B----4-:R-:W-:Y:S01]  /*6080*/  F2FP.F16.E5M2.UNPACK_B R74, R86 ;  /* 0x00000056ff4a723e */ /* 0x010fe200020004ff */
[----:B------:R-:W-:Y:S01]  /*6090*/  HADD2.F32 R50, -RZ, R3.H1_H1 ;  /* 0x30000003ff327230 */ /* 0x000fe20000004100 */
[----:B------:R-:W-:Y:S01]  /*60a0*/  F2FP.F16.E5M2.UNPACK_B R3, R81.H1 ;  /* 0x00000051ff03723e */ /* 0x000fe200030004ff */
[--C-:B------:R-:W-:Y:S01]  /*60b0*/  HADD2.F32 R51, -RZ, R0.reuse.H0_H0 ;  /* 0x20000000ff337230 */ /* 0x100fe20000004100 */
[----:B------:R-:W-:Y:S01]  /*60c0*/  IADD3 R114, PT, PT, R100, UR49, RZ ;  /* 0x0000003164727c10 */ /* 0x000fe2000fffe0ff */
[----:B------:R-:W-:Y:S01]  /*60d0*/  HADD2.F32 R52, -RZ, R0.H1_H1 ;  /* 0x30000000ff347230 */ /* 0x000fe20000004100 */
[----:B------:R-:W-:Y:S01]  /*60e0*/  LDTM.16dp32bit_t0_t15.x32 R4, tmem[UR4] ;  /* 0x00000004000479ee */ /* 0x000fe20008a80000 */
[----:B------:R-:W1:Y:S01]  /*60f0*/  LDTM.16dp32bit_t16_t31.x32 R4, tmem[UR4+0x20] ;  /* 0x00002004000479ee */ /* 0x000e620008aa0000 */
[-C--:B------:R-:W-:Y:S01]  /*6100*/  F2FP.F16.E5M2.UNPACK_B R0, R82.reuse ;  /* 0x00000052ff00723e */ /* 0x080fe200020004ff */
[--C-:B------:R-:W-:Y:S01]  /*6110*/  HADD2.F32 R55, -RZ, R3.reuse.H0_H0 ;  /* 0x20000003ff377230 */ /* 0x100fe20000004100 */
[----:B------:R-:W-:Y:S01]  /*6120*/  SHF.L.U32 R117, R102, 0x4, RZ ;  /* 0x0000000466757819 */ /* 0x000fe200000006ff */
[----:B------:R-:W-:Y:S01]  /*6130*/  HADD2.F32 R56, -RZ, R3.H1_H1 ;  /* 0x30000003ff387230 */ /* 0x000fe20000004100 */
[----:B------:R-:W-:Y:S01]  /*6140*/  F2FP.F16.E5M2.UNPACK_B R3, R82.H1 ;  /* 0x00000052ff03723e */ /* 0x000fe200030004ff */
[--C-:B------:R-:W-:Y:S01]  /*6150*/  HADD2.F32 R57, -RZ, R0.reuse.H0_H0 ;  /* 0x20000000ff397230 */ /* 0x100fe20000004100 */
[----:B------:R-:W-:Y:S01]  /*6160*/  IADD3 R114, PT, PT, R114, R117, RZ ;  /* 0x0000007572727210 */ /* 0x000fe20007ffe0ff */
[----:B------:R-:W-:Y:S01]  /*6170*/  HADD2.F32 R58, -RZ, R0.H1_H1 ;  /* 0x30000000ff3a7230 */ /* 0x000fe20000004100 */
[----:B------:R-:W-:Y:S01]  /*6180*/  F2FP.F16.E5M2.UNPACK_B R0, R83 ;  /* 0x00000053ff00723e */ /* 0x000fe200020004ff */
[--C-:B------:R-:W-:Y:S01]  /*6190*/  HADD2.F32 R59, -RZ, R3.reuse.H0_H0 ;  /* 0x20000003ff3b7230 */ /* 0x100fe20000004100 */
[----:B------:R-:W-:Y:S01]  /*61a0*/  ISETP.NE.AND P0, PT, R110, RZ, PT ;  /* 0x000000ff6e00720c */ /* 0x000fe20003f05270 */
[----:B------:R-:W-:Y:S01]  /*61b0*/  HADD2.F32 R60, -RZ, R3.H1_H1 ;  /* 0x30000003ff3c7230 */ /* 0x000fe20000004100 */
[-C--:B------:R-:W-:Y:S01]  /*61c0*/  F2FP.F16.E5M2.UNPACK_B R3, R84.reuse ;  /* 0x00000054ff03723e */ /* 0x080fe200020004ff */
[--C-:B------:R-:W-:Y:S01]  /*61d0*/  HADD2.F32 R61, -RZ, R0.reuse.H0_H0 ;  /* 0x20000000ff3d7230 */ /* 0x100fe20000004100 */
[----:B------:R-:W-:Y:S01]  /*61e0*/  ISETP.NE.AND P6, PT, R118, RZ, PT ;  /* 0x000000ff7600720c */ /* 0x000fe20003fc5270 */
[----:B------:R-:W-:Y:S01]  /*61f0*/  HADD2.F32 R62, -RZ, R0.H1_H1 ;  /* 0x30000000ff3e7230 */ /* 0x000fe20000004100 */
[----:B------:R-:W-:Y:S01]  /*6200*/  F2FP.F16.E5M2.UNPACK_B R0, R84.H1 ;  /* 0x00000054ff00723e */ /* 0x000fe200030004ff */
[--C-:B------:R-:W-:Y:S02]  /*6210*/  HADD2.F32 R65, -RZ, R3.reuse.H0_H0 ;  /* 0x20000003ff417230 */ /* 0x100fe40000004100 */
[----:B------:R-:W-:Y:S01]  /*6220*/  HADD2.F32 R66, -RZ, R3.H1_H1 ;  /* 0x30000003ff427230 */ /* 0x000fe20000004100 */
[-C--:B------:R-:W-:Y:S01]  /*6230*/  F2FP.F16.E5M2.UNPACK_B R3, R85.reuse ;  /* 0x00000055ff03723e */ /* 0x080fe200020004ff */
[--C-:B------:R-:W-:Y:S02]  /*6240*/  HADD2.F32 R67, -RZ, R0.reuse.H0_H0 ;  /* 0x20000000ff437230 */ /* 0x100fe40000004100 */
[----:B------:R-:W-:Y:S01]  /*6250*/  HADD2.F32 R68, -RZ, R0.H1_H1 ;  /* 0x30000000ff447230 */ /* 0x000fe20000004100 */
[----:B------:R-:W-:Y:S01]  /*6260*/  F2FP.F16.E5M2.UNPACK_B R0, R85.H1 ;  /* 0x00000055ff00723e */ /* 0x000fe200030004ff */
[--C-:B------:R-:W-:Y:S02]  /*6270*/  HADD2.F32 R69, -RZ, R3.reuse.H0_H0 ;  /* 0x20000003ff457230 */ /* 0x100fe40000004100 */
[C---:B-1----:R-:W-:Y:S01]  /*6280*/  FMUL R7, R47.reuse, R7 ;  /* 0x000000072f077220 */ /* 0x042fe20000400000 */
[----:B------:R-:W-:Y:S01]  /*6290*/  HADD2.F32 R70, -RZ, R3.H1_H1 ;  /* 0x30000003ff467230 */ /* 0x000fe20000004100 */
[----:B------:R-:W-:Y:S01]  /*62a0*/  F2FP.F16.E5M2.UNPACK_B R3, R86.H1 ;  /* 0x00000056ff03723e */ /* 0x000fe200030004ff */
[--C-:B------:R-:W-:Y:S02]  /*62b0*/  HADD2.F32 R71, -RZ, R0.reuse.H0_H0 ;  /* 0x20000000ff477230 */ /* 0x100fe40000004100 */
[----:B------:R-:W-:Y:S02]  /*62c0*/  HADD2.F32 R72, -RZ, R0.H1_H1 ;  /* 0x30000000ff487230 */ /* 0x000fe40000004100 */
[----:B------:R-:W-:Y:S01]  /*62d0*/  FMUL R0, R47, R4 ;  /* 0x000000042f007220 */ /* 0x000fe20000400000 */
[--C-:B------:R-:W-:Y:S01]  /*62e0*/  HADD2.F32 R73, -RZ, R74.reuse.H0_H0 ;  /* 0x2000004aff497230 */ /* 0x100fe20000004100 */
[----:B------:R-:W-:Y:S01]  /*62f0*/  F2FP.F16.E5M2.UNPACK_B R4, R87 ;  /* 0x00000057ff04723e */ /* 0x000fe200020004ff */
[----:B------:R-:W-:Y:S02]  /*6300*/  HADD2.F32 R74, -RZ, R74.H1_H1 ;  /* 0x3000004aff4a7230 */ /* 0x000fe40000004100 */
[----:B------:R-:W-:Y:S01]  /*6310*/  FFMA R0, R49, R2, R0 ;  /* 0x0000000231007223 */ /* 0x000fe20000000000 */
[----:B------:R-:W-:Y:S01]  /*6320*/  FMUL R2, R47, R5 ;  /* 0x000000052f027220 */ /* 0x000fe20000400000 */
[--C-:B------:R-:W-:Y:S01]  /*6330*/  HADD2.F32 R75, -RZ, R3.reuse.H0_H0 ;  /* 0x20000003ff4b7230 */ /* 0x100fe20000004100 */
[----:B------:R-:W-:Y:S01]  /*6340*/  F2FP.F16.E5M2.UNPACK_B R5, R87.H1 ;  /* 0x00000057ff05723e */ /* 0x000fe200030004ff */
[----:B------:R-:W-:Y:S02]  /*6350*/  HADD2.F32 R76, -RZ, R3.H1_H1 ;  /* 0x30000003ff4c7230 */ /* 0x000fe40000004100 */
[----:B------:R-:W-:Y:S01]  /*6360*/  FFMA R2, R49, R50, R2 ;  /* 0x0000003231027223 */ /* 0x000fe20000000002 */
[--C-:B------:R-:W-:Y:S02]  /*6370*/  HADD2.F32 R50, -RZ, R4.reuse.H0_H0 ;  /* 0x20000004ff327230 */ /* 0x100fe40000004100 */
[C---:B------:R-:W-:Y:S01]  /*6380*/  FMUL R3, R47.reuse, R6 ;  /* 0x000000062f037220 */ /* 0x040fe20000400000 */
[--C-:B------:R-:W-:Y:S02]  /*6390*/  HADD2.F32 R77, -RZ, R5.reuse.H1_H1 ;  /* 0x30000005ff4d7230 */ /* 0x100fe40000004100 */
[C---:B------:R-:W-:Y:S01]  /*63a0*/  FMUL R6, R47.reuse, R11 ;  /* 0x0000000b2f067220 */ /* 0x040fe20000400000 */
[----:B------:R-:W-:Y:S01]  /*63b0*/  FMUL R11, R47, R16 ;  /* 0x000000102f0b7220 */ /* 0x000fe20000400000 */
[C---:B------:R-:W-:Y:S01]  /*63c0*/  FFMA R3, R49.reuse, R51, R3 ;  /* 0x0000003331037223 */ /* 0x040fe20000000003 */
[----:B------:R-:W-:Y:S01]  /*63d0*/  FFMA R7, R49, R52, R7 ;  /* 0x0000003431077223 */ /* 0x000fe20000000007 */
[----:B------:R-:W-:Y:S02]  /*63e0*/  HADD2.F32 R51, -RZ, R4.H1_H1 ;  /* 0x30000004ff337230 */ /* 0x000fe40000004100 */
[C---:B------:R-:W-:Y:S01]  /*63f0*/  FMUL R4, R47.reuse, R9 ;  /* 0x000000092f047220 */ /* 0x040fe20000400000 */
[----:B------:R-:W-:Y:S02]  /*6400*/  HADD2.F32 R52, -RZ, R5.H0_H0 ;  /* 0x20000005ff347230 */ /* 0x000fe40000004100 */
[----:B------:R-:W-:Y:S01]  /*6410*/  FMUL R16, R47, R21 ;  /* 0x000000152f107220 */ /* 0x000fe20000400000 */
[----:B------:R-:W-:Y:S01]  /*6420*/  F2FP.SATFINITE.E5M2.F32.PACK_AB_MERGE_C R78, R7, R3, RZ ;  /* 0x00000003074e723e */ /* 0x000fe200048060ff */
[C---:B------:R-:W-:Y:S01]  /*6430*/  FMUL R3, R47.reuse, R8 ;  /* 0x000000082f037220 */ /* 0x040fe20000400000 */
[C---:B------:R-:W-:Y:S01]  /*6440*/  FMUL R7, R47.reuse, R12 ;  /* 0x0000000c2f077220 */ /* 0x040fe20000400000 */
[C---:B------:R-:W-:Y:S01]  /*6450*/  FMUL R8, R47.reuse, R13 ;  /* 0x0000000d2f087220 */ /* 0x040fe20000400000 */
[----:B------:R-:W-:Y:S01]  /*6460*/  FMUL R12, R47, R17 ;  /* 0x000000112f0c7220 */ /* 0x000fe20000400000 */
[C---:B------:R-:W-:Y:S01]  /*6470*/  FFMA R3, R49.reuse, R53, R3 ;  /* 0x0000003531037223 */ /* 0x040fe20000000003 */
[----:B------:R-:W-:Y:S01]  /*6480*/  FFMA R4, R49, R54, R4 ;  /* 0x0000003631047223 */ /* 0x000fe20000000004 */
[C---:B------:R-:W-:Y:S01]  /*6490*/  FMUL R5, R47.reuse, R10 ;  /* 0x0000000a2f057220 */ /* 0x040fe20000400000 */
[C---:B------:R-:W-:Y:S01]  /*64a0*/  FMUL R9, R47.reuse, R14 ;  /* 0x0000000e2f097220 */ /* 0x040fe20000400000 */
[C---:B------:R-:W-:Y:S01]  /*64b0*/  FMUL R10, R47.reuse, R15 ;  /* 0x0000000f2f0a7220 */ /* 0x040fe20000400000 */
[----:B------:R-:W-:Y:S01]  /*64c0*/  FMUL R15, R47, R20 ;  /* 0x000000142f0f7220 */ /* 0x000fe20000400000 */
[C---:B------:R-:W-:Y:S01]  /*64d0*/  FFMA R5, R49.reuse, R55, R5 ;  /* 0x0000003731057223 */ /* 0x040fe20000000005 */
[C---:B------:R-:W-:Y:S01]  /*64e0*/  FFMA R6, R49.reuse, R56, R6 ;  /* 0x0000003831067223 */ /* 0x040fe20000000006 */
[C---:B------:R-:W-:Y:S01]  /*64f0*/  FFMA R7, R49.reuse, R57, R7 ;  /* 0x0000003931077223 */ /* 0x040fe20000000007 */
[C---:B------:R-:W-:Y:S01]  /*6500*/  FFMA R8, R49.reuse, R58, R8 ;  /* 0x0000003a31087223 */ /* 0x040fe20000000008 */
[--C-:B------:R-:W-:Y:S02]  /*6510*/  HADD2.F32 R63, -RZ, R64.reuse.H0_H0 ;  /* 0x20000040ff3f7230 */ /* 0x100fe40000004100 */
[C---:B------:R-:W-:Y:S01]  /*6520*/  FFMA R9, R49.reuse, R59, R9 ;  /* 0x0000003b31097223 */ /* 0x040fe20000000009 */
[----:B------:R-:W-:Y:S01]  /*6530*/  F2FP.SATFINITE.E5M2.F32.PACK_AB_MERGE_C R5, R6, R5, RZ ;  /* 0x000000050605723e */ /* 0x000fe200048060ff */
[C---:B------:R-:W-:Y:S01]  /*6540*/  FFMA R10, R49.reuse, R60, R10 ;  /* 0x0000003c310a7223 */ /* 0x040fe2000000000a */
[C---:B------:R-:W-:Y:S01]  /*6550*/  FFMA R11, R49.reuse, R61, R11 ;  /* 0x0000003d310b7223 */ /* 0x040fe2000000000b */
[----:B------:R-:W-:Y:S01]  /*6560*/  FFMA R12, R49, R62, R12 ;  /* 0x0000003e310c7223 */ /* 0x000fe2000000000c */
[C---:B------:R-:W-:Y:S01]  /*6570*/  FMUL R20, R47.reuse, R25 ;  /* 0x000000192f147220 */ /* 0x040fe20000400000 */
[C---:B------:R-:W-:Y:S01]  /*6580*/  FMUL R25, R47.reuse, R30 ;  /* 0x0000001e2f197220 */ /* 0x040fe20000400000 */
[C---:B------:R-:W-:Y:S01]  /*6590*/  FMUL R30, R47.reuse, R35 ;  /* 0x000000232f1e7220 */ /* 0x040fe20000400000 */
[----:B------:R-:W-:Y:S01]  /*65a0*/  F2FP.SATFINITE.E5M2.F32.PACK_AB_MERGE_C R9, R10, R9, RZ ;  /* 0x000000090a09723e */ /* 0x000fe200048060ff */
[----:B------:R-:W-:Y:S02]  /*65b0*/  HADD2.F32 R64, -RZ, R64.H1_H1 ;  /* 0x30000040ff407230 */ /* 0x000fe40000004100 */
[C---:B------:R-:W-:Y:S01]  /*65c0*/  FMUL R13, R47.reuse, R18 ;  /* 0x000000122f0d7220 */ /* 0x040fe20000400000 */
[C---:B------:R-:W-:Y:S01]  /*65d0*/  FMUL R14, R47.reuse, R19 ;  /* 0x000000132f0e7220 */ /* 0x040fe20000400000 */
[C---:B------:R-:W-:Y:S01]  /*65e0*/  FMUL R17, R47.reuse, R22 ;  /* 0x000000162f117220 */ /* 0x040fe20000400000 */
[----:B------:R-:W-:Y:S01]  /*65f0*/  FMUL R18, R47, R23 ;  /* 0x000000172f127220 */ /* 0x000fe20000400000 */
[C---:B------:R-:W-:Y:S01]  /*6600*/  FFMA R13, R49.reuse, R63, R13 ;  /* 0x0000003f310d7223 */ /* 0x040fe2000000000d */
[C---:B------:R-:W-:Y:S01]  /*6610*/  FFMA R14, R49.reuse, R64, R14 ;  /* 0x00000040310e7223 */ /* 0x040fe2000000000e */
[----:B------:R-:W-:Y:S01]  /*6620*/  FFMA R15, R49, R65, R15 ;  /* 0x00000041310f7223 */ /* 0x000fe2000000000f */
[----:B------:R-:W-:Y:S01]  /*6630*/  FMUL R19, R47, R24 ;  /* 0x000000182f137220 */ /* 0x000fe20000400000 */
[C---:B------:R-:W-:Y:S01]  /*6640*/  FFMA R16, R49.reuse, R66, R16 ;  /* 0x0000004231107223 */ /* 0x040fe20000000010 */
[----:B------:R-:W-:Y:S01]  /*6650*/  FFMA R17, R49, R67, R17 ;  /* 0x0000004331117223 */ /* 0x000fe20000000011 */
[----:B------:R-:W-:Y:S01]  /*6660*/  F2FP.SATFINITE.E5M2.F32.PACK_AB_MERGE_C R13, R14, R13, RZ ;  /* 0x0000000d0e0d723e */ /* 0x000fe200048060ff */
[C---:B------:R-:W-:Y:S01]  /*6670*/  FMUL R21, R47.reuse, R26 ;  /* 0x0000001a2f157220 */ /* 0x040fe20000400000 */
[----:B------:R-:W-:Y:S01]  /*6680*/  FMUL R22, R47, R27 ;  /* 0x0000001b2f167220 */ /* 0x000fe20000400000 */
[C---:B------:R-:W-:Y:S01]  /*6690*/  FFMA R18, R49.reuse, R68, R18 ;  /* 0x0000004431127223 */ /* 0x040fe20000000012 */
[----:B------:R-:W-:Y:S01]  /*66a0*/  FFMA R19, R49, R69, R19 ;  /* 0x0000004531137223 */ /* 0x000fe20000000013 */
[----:B------:R-:W-:Y:S01]  /*66b0*/  FMUL R23, R47, R28 ;  /* 0x0000001c2f177220 */ /* 0x000fe20000400000 */
[----:B------:R-:W-:Y:S01]  /*66c0*/  FFMA R20, R49, R70, R20 ;  /* 0x0000004631147223 */ /* 0x000fe20000000014 */
[----:B------:R-:W-:Y:S01]  /*66d0*/  FMUL R24, R47, R29 ;  /* 0x0000001d2f187220 */ /* 0x000fe20000400000 */
[C---:B------:R-:W-:Y:S01]  /*66e0*/  FFMA R21, R49.reuse, R71, R21 ;  /* 0x0000004731157223 */ /* 0x040fe20000000015 */
[----:B------:R-:W-:Y:S01]  /*66f0*/  FFMA R22, R49, R72, R22 ;  /* 0x0000004831167223 */ /* 0x000fe20000000016 */
[C---:B------:R-:W-:Y:S01]  /*6700*/  FMUL R26, R47.reuse, R31 ;  /* 0x0000001f2f1a7220 */ /* 0x040fe20000400000 */
[----:B------:R-:W-:Y:S01]  /*6710*/  FMUL R27, R47, R32 ;  /* 0x000000202f1b7220 */ /* 0x000fe20000400000 */
[----:B------:R-:W-:Y:S01]  /*6720*/  FFMA R23, R49, R73, R23 ;  /* 0x0000004931177223 */ /* 0x000fe20000000017 */
[----:B------:R-:W-:Y:S01]  /*6730*/  FMUL R28, R47, R33 ;  /* 0x000000212f1c7220 */ /* 0x000fe20000400000 */
[----:B------:R-:W-:Y:S01]  /*6740*/  FFMA R24, R49, R74, R24 ;  /* 0x0000004a31187223 */ /* 0x000fe20000000018 */
[----:B------:R-:W-:Y:S01]  /*6750*/  FMUL R29, R47, R34 ;  /* 0x000000222f1d7220 */ /* 0x000fe20000400000 */
[C---:B------:R-:W-:Y:S01]  /*6760*/  FFMA R25, R49.reuse, R75, R25 ;  /* 0x0000004b31197223 */ /* 0x040fe20000000019 */
[C---:B------:R-:W-:Y:S01]  /*6770*/  FFMA R26, R49.reuse, R76, R26 ;  /* 0x0000004c311a7223 */ /* 0x040fe2000000001a */
[C---:B------:R-:W-:Y:S01]  /*6780*/  FFMA R27, R49.reuse, R50, R27 ;  /* 0x00000032311b7223 */ /* 0x040fe2000000001b */
[C---:B------:R-:W-:Y:S01]  /*6790*/  FFMA R28, R49.reuse, R51, R28 ;  /* 0x00000033311c7223 */ /* 0x040fe2000000001c */
[----:B------:R-:W-:Y:S01]  /*67a0*/  F2FP.SATFINITE.E5M2.F32.PACK_AB_MERGE_C R17, R18, R17, RZ ;  /* 0x000000111211723e */ /* 0x000fe200048060ff */
[C---:B------:R-:W-:Y:S01]  /*67b0*/  FFMA R29, R49.reuse, R52, R29 ;  /* 0x00000034311d7223 */ /* 0x040fe2000000001d */
[----:B------:R-:W-:Y:S01]  /*67c0*/  F2FP.SATFINITE.E5M2.F32.PACK_AB_MERGE_C R21, R22, R21, RZ ;  /* 0x000000151615723e */ /* 0x000fe200048060ff */
[----:B------:R-:W-:Y:S01]  /*67d0*/  FFMA R30, R49, R77, R30 ;  /* 0x0000004d311e7223 */ /* 0x000fe2000000001e */
[----:B------:R-:W-:Y:S02]  /*67e0*/  F2FP.SATFINITE.E5M2.F32.PACK_AB_MERGE_C R32, R2, R0, R78 ;  /* 0x000000000220723e */ /* 0x000fe4000480604e */
[----:B------:R-:W-:Y:S02]  /*67f0*/  F2FP.SATFINITE.E5M2.F32.PACK_AB_MERGE_C R33, R4, R3, R5 ;  /* 0x000000030421723e */ /* 0x000fe40004806005 */
[----:B------:R-:W-:Y:S02]  /*6800*/  F2FP.SATFINITE.E5M2.F32.PACK_AB_MERGE_C R34, R8, R7, R9 ;  /* 0x000000070822723e */ /* 0x000fe40004806009 */
[----:B------:R-:W-:Y:S02]  /*6810*/  F2FP.SATFINITE.E5M2.F32.PACK_AB_MERGE_C R35, R12, R11, R13 ;  /* 0x0000000b0c23723e */ /* 0x000fe4000480600d */
[----:B------:R-:W-:Y:S02]  /*6820*/  F2FP.SATFINITE.E5M2.F32.PACK_AB_MERGE_C R16, R16, R15, R17 ;  /* 0x0000000f1010723e */ /* 0x000fe40004806011 */
[----:B------:R-:W-:Y:S01]  /*6830*/  F2FP.SATFINITE.E5M2.F32.PACK_AB_MERGE_C R17, R20, R19, R21 ;  /* 0x000000131411723e */ /* 0x000fe20004806015 */
[----:B------:R1:W-:Y:S01]  /*6840*/  STS.128 [R100+UR49+0x4200], R32 ;  /* 0x0042002064007988 */ /* 0x0003e20008000c31 */
[----:B------:R-:W-:Y:S02]  /*6850*/  F2FP.SATFINITE.E5M2.F32.PACK_AB_MERGE_C R18, R26, R25, RZ ;  /* 0x000000191a12723e */ /* 0x000fe400048060ff */
[----:B------:R-:W-:Y:S02]  /*6860*/  F2FP.SATFINITE.E5M2.F32.PACK_AB_MERGE_C R19, R30, R29, RZ ;  /* 0x0000001d1e13723e */ /* 0x000fe400048060ff */
[----:B------:R-:W-:Y:S02]  /*6870*/  F2FP.SATFINITE.E5M2.F32.PACK_AB_MERGE_C R18, R24, R23, R18 ;  /* 0x000000171812723e */ /* 0x000fe40004806012 */
[----:B------:R-:W-:Y:S02]  /*6880*/  F2FP.SATFINITE.E5M2.F32.PACK_AB_MERGE_C R19, R28, R27, R19 ;  /* 0x0000001b1c13723e */ /* 0x000fe40004806013 */
[----:B------:R-:W-:Y:S02]  /*6890*/  LEA R0, R105, UR49, 0x3 ;  /* 0x0000003169007c11 */ /* 0x000fe4000f8e18ff */
[----:B------:R-:W-:Y:S01]  /*68a0*/  @P6 SHF.L.U32 R2, R104, 0x1f, RZ ;  /* 0x0000001f68026819 */ /* 0x000fe200000006ff */
[----:B------:R1:W-:Y:S01]  /*68b0*/  STS.128 [R114+0x4210], R16 ;  /* 0x0042101072007388 */ /* 0x0003e20000000c00 */
[----:B------:R-:W-:Y:S01]  /*68c0*/  @!PT LDS RZ, [RZ] ;  /* 0x00000000fffff984 */ /* 0x000fe20000000800 */
[----:B------:R-:W-:Y:S01]  /*68d0*/  @!PT LDS RZ, [RZ] ;  /* 0x00000000fffff984 */ /* 0x000fe20000000800 */
[----:B------:R-:W-:Y:S01]  /*68e0*/  @!PT LDS RZ, [RZ] ;  /* 0x00000000fffff984 */ /* 0x000fe20000000800 */
[----:B------:R-:W-:Y:S01]  /*68f0*/  @!PT LDS RZ, [RZ] ;  /* 0x00000000fffff984 */ /* 0x000fe20000000800 */
[----:B------:R2:W-:Y:S07]  /*6900*/  MEMBAR.ALL.CTA ;  /* 0x0000000000007992 */ /* 0x0005ee0000008000 */
[----:B--2---:R-:W2:Y:S02]  /*6910*/  FENCE.VIEW.ASYNC.S ;  /* 0x00000000000073c6 */ /* 0x004ea40000000000 */
[----:B--2---:R-:W-:Y:S06]  /*6920*/  BAR.SYNC.DEFER_BLOCKING 0x1, 0x80 ;  /* 0x0042000000007b1d */ /* 0x004fec0000010000 */
[----:B------:R-:W-:Y:S05]  /*6930*/  @P0 BRA `(.L_x_106) ;  /* 0x0000000000280947 */ /* 0x000fea0003800000 */
[----:B------:R-:W-:Y:S02]  /*6940*/  UIADD3 UR4, UPT, UPT, UR49, 0x4200, URZ ;  /* 0x0000420031047890 */ /* 0x000fe4000fffe0ff */
[----:B------:R-:W-:Y:S01]  /*6950*/  UIADD3 UR6, UP0, UPT, UR52, 0x680, URZ ;  /* 0x0000068034067890 */ /* 0x000fe2000ff1e0ff */
[----:B------:R-:W-:Y:S03]  /*6960*/  UMOV UR43, UR36 ;  /* 0x00000024002b7c82 */ /* 0x000fe60008000000 */
[----:B------:R-:W-:Y:S01]  /*6970*/  MOV R109, UR4 ;  /* 0x00000004006d7c02 */ /* 0x000fe20008000f00 */
[----:B------:R-:W-:Y:S03]  /*6980*/  UIADD3.X UR7, UPT, UPT, URZ, UR53, URZ, UP0, !UPT ;  /* 0x00000035ff077290 */ /* 0x000fe600087fe4ff */
[----:B------:R-:W-:Y:S11]  /*6990*/  R2UR UR40, R109 ;  /* 0x000000006d2872ca */ /* 0x000ff600000e0000 */
[----:B------:R-:W-:Y:S02]  /*69a0*/  @!UPT UIADD3 URZ, UPT, UPT, URZ, URZ, URZ ;  /* 0x000000fffffff290 */ /* 0x000fe4000fffe0ff */
[----:B------:R2:W-:Y:S01]  /*69b0*/  UTMASTG.3D [UR40], [UR6] ;  /* 0x00000028060073b5 */ /* 0x0005e20008010000 */
[----:B------:R0:W-:Y:S01]  /*69c0*/  UTMACMDFLUSH ;  /* 0x00000000000079b7 */ /* 0x0001e20000000000 */
[----:B--2---:R-:W-:Y:S04]  /*69d0*/  DEPBAR.LE SB0, 0x1 ;  /* 0x000080400000791a */ /* 0x004fe80000000000 */
.L_x_106:
[----:B------:R-:W-:Y:S05]  /*69e0*/  BSYNC.RECONVERGENT B0 ;  /* 0x0000000000007941 */ /* 0x000fea0003800200 */
.L_x_105:
[----:B------:R-:W-:Y:S06]  /*69f0*/  BAR.SYNC.DEFER_BLOCKING 0x1, 0x80 ;  /* 0x0042000000007b1d */ /* 0x000fec0000010000 */
[----:B------:R-:W2:Y:S01]  /*6a00*/  @P6 SYNCS.PHASECHK.TRANS64.TRYWAIT P0, [R0+URZ+0xa0], R2 ;  /* 0x0000a002000065a7 */ /* 0x000ea200080011ff */
[----:B------:R-:W-:Y:S01]  /*6a10*/  BSSY B1, `(.L_x_107) ;  /* 0x0000021000017945 */ /* 0x000fe20003800000 */
[----:B--2---:R-:W-:Y:S03]  /*6a20*/  @P6 SEL R115, RZ, 0x1, !P0 ;  /* 0x00000001ff736807 */ /* 0x004fe60004000000 */
[----:B------:R-:W-:Y:S05]  /*6a30*/  @!P6 BRA `(.L_x_108) ;  /* 0x000000000078e947 */ /* 0x000fea0003800000 */
[----:B------:R-:W-:Y:S01]  /*6a40*/  ISETP.NE.AND P1, PT, R116, RZ, PT ;  /* 0x000000ff7400720c */ /* 0x000fe20003f25270 */
[----:B------:R-:W-:Y:S01]  /*6a50*/  BSSY B0, `(.L_x_109) ;  /* 0x0000009000007945 */ /* 0x000fe20003800000 */
[----:B------:R-:W-:Y:S11]  /*6a60*/  ISETP.NE.AND P0, PT, R115, RZ, PT ;  /* 0x000000ff7300720c */ /* 0x000ff60003f05270 */
[----:B------:R-:W-:Y:S05]  /*6a70*/  @P1 IMAD R2, R105, 0x1000, R100 ;  /* 0x0000100069021824 */ /* 0x000fea00078e0264 */
[----:B------:R-:W-:Y:S05]  /*6a80*/  @P1 IADD3 R4, PT, PT, R2, UR49, RZ ;  /* 0x0000003102041c10 */ /* 0x000fea000fffe0ff */
[----:B------:R-:W-:Y:S01]  /*6a90*/  @P1 IMAD.IADD R4, R4, 0x1, R117 ;  /* 0x0000000104041824 */ /* 0x000fe200078e0275 */
[----:B------:R-:W-:Y:S06]  /*6aa0*/  @P0 BRA `(.L_x_110) ;  /* 0x00000000000c0947 */ /* 0x000fec0003800000 */
[----:B------:R-:W-:Y:S04]  /*6ab0*/  SHF.L.U32 R3, R104, 0x1f, RZ ;  /* 0x0000001f68037819 */ /* 0x000fe800000006ff */
[----:B------:R-:W2:Y:S02]  /*6ac0*/  SYNCS.PHASECHK.TRANS64.TRYWAIT P0, [R0+URZ+0xa0], R3 ;  /* 0x0000a003000075a7 */ /* 0x000ea400080011ff */
[----:B--2---:R-:W-:Y:S05]  /*6ad0*/  @!P0 BRA `(.L_x_111) ;  /* 0x00000034005c8947 */ /* 0x004fea0003800000 */
.L_x_110:
[----:B------:R-:W-:Y:S05]  /*6ae0*/  BSYNC B0 ;  /* 0x0000000000007941 */ /* 0x000fea0003800000 */
.L_x_109:
[----:B------:R-:W-:Y:S01]  /*6af0*/  ISETP.NE.AND P0, PT, R116, RZ, PT ;  /* 0x000000ff7400720c */ /* 0x000fe20003f05270 */
[----:B------:R-:W-:Y:S11]  /*6b00*/  VIADD R105, R105, 0x1 ;  /* 0x0000000169697836 */ /* 0x000ff60000000000 */
[----:B------:R-:W-:Y:S01]  /*6b10*/  @!UPT UIADD3 URZ, UPT, UPT, URZ, URZ, URZ ;  /* 0x000000fffffff290 */ /* 0x000fe2000fffe0ff */
[----:B------:R3:W4:Y:S04]  /*6b20*/  @P0 LDS.128 R80, [R2+UR49+0x200] ;  /* 0x0002003102500984 */ /* 0x0007280008000c00 */
[----:B------:R1:W1:Y:S01]  /*6b30*/  @P0 LDS.128 R84, [R4+0x210] ;  /* 0x0002100004540984 */ /* 0x0002620000000c00 */
        /* <DEDUP_REMOVED lines=8> */
[----:B---3--:R-:W-:Y:S02]  /*6bc0*/  VIADD R2, R0, 0xc0 ;  /* 0x000000c000027836 */ /* 0x008fe40000000000 */
[----:B--2---:R-:W-:Y:S05]  /*6bd0*/  IMAD.U32 R0, RZ, RZ, UR37 ;  /* 0x00000025ff007e24 */ /* 0x004fea000f8e00ff */
[----:B------:R-:W-:Y:S04]  /*6be0*/  PRMT R0, R0, 0x654, R2 ;  /* 0x0000065400007816 */ /* 0x000fe80000000002 */
[----:B-----5:R2:W-:Y:S02]  /*6bf0*/  SYNCS.ARRIVE.TRANS64.RED.A1T0 RZ, [R0+URZ], RZ ;  /* 0x000000ff00ff79a7 */ /* 0x0205e400081004ff */
[----:B--2---:R-:W-:Y:S04]  /*6c00*/  SEL R0, RZ, 0x1, P0 ;  /* 0x00000001ff007807 */ /* 0x004fe80000000000 */
[----:B-1--4-:R-:W-:Y:S02]  /*6c10*/  LOP3.LUT R104, R104, R0, RZ, 0x3c, !PT ;  /* 0x0000000068687212 */ /* 0x012fe400078e3cff */
.L_x_108:
[----:B------:R-:W-:Y:S05]  /*6c20*/  BSYNC B1 ;  /* 0x0000000000017941 */ /* 0x000fea0003800000 */
.L_x_107:
[----:B------:R-:W-:Y:S05]  /*6c30*/  VIADD R0, R48, 0x40 ;  /* 0x0000004030007836 */ /* 0x000fea0000000000 */
[----:B------:R-:W-:Y:S04]  /*6c40*/  SHF.R.U32.HI R0, RZ, 0x15, R0 ;  /* 0x00000015ff007819 */ /* 0x000fe80000011600 */
[----:B------:R-:W-:Y:S11]  /*6c50*/  LOP3.LUT P0, RZ, R0, 0x3, R101, 0x48, !PT ;  /* 0x0000000300ff7812 */ /* 0x000ff60007804865 */
[----:B------:R-:W-:Y:S02]  /*6c60*/  @!UPT UIADD3 URZ, UPT, UPT, URZ, URZ, URZ ;  /* 0x000000fffffff290 */ /* 0x000fe4000fffe0ff */
[----:B------:R-:W-:Y:S05]  /*6c70*/  @!P0 BRA `(.L_x_112) ;  /* 0x0000000000408947 */ /* 0x000fea0003800000 */
[----:B------:R-:W2:Y:S01]  /*6c80*/  LDCU.64 UR8, c[0x4][0x78] ;  /* 0x01000f00ff0877ac */ /* 0x000ea20008000a00 */
[----:B------:R-:W-:Y:S01]  /*6c90*/  MOV R3, 0x0 ;  /* 0x0000000000037802 */ /* 0x000fe20000000f00 */
[----:B------:R-:W-:Y:S02]  /*6ca0*/  HFMA2 R12, -RZ, RZ, 0, 5.9604644775390625e-08 ;  /* 0x00000001ff0c7431 */ /* 0x000fe400000001ff */
[----:B------:R-:W-:Y:S02]  /*6cb0*/  IMAD.MOV.U32 R8, RZ, RZ, 0x192 ;  /* 0x00000192ff087424 */ /* 0x000fe400078e00ff */
[----:B------:R-:W-:Y:S01]  /*6cc0*/  IMAD.MOV.U32 R13, RZ, RZ, RZ ;  /* 0x000000ffff0d7224 */ /* 0x000fe200078e00ff */
[----:B------:R-:W3:Y:S01]  /*6cd0*/  LDCU.64 UR6, c[0x4][0x80] ;  /* 0x01001000ff0677ac */ /* 0x000ee20008000a00 */
[----:B------:R-:W4:Y:S01]  /*6ce0*/  LDC.64 R2, c[0x4][R3] ;  /* 0x0100000003027b82 */ /* 0x000f220000000a00 */
[----:B------:R-:W5:Y:S01]  /*6cf0*/  LDCU.64 UR4, c[0x4][0x18] ;  /* 0x01000300ff0477ac */ /* 0x000f620008000a00 */
[----:B--2---:R-:W-:Y:S01]  /*6d00*/  MOV R5, UR9 ;  /* 0x0000000900057c02 */ /* 0x004fe20008000f00 */
[----:B------:R-:W-:Y:S01]  /*6d10*/  IMAD.U32 R4, RZ, RZ, UR8 ;  /* 0x00000008ff047e24 */ /* 0x000fe2000f8e00ff */
[----:B---3--:R-:W-:Y:S01]  /*6d20*/  MOV R7, UR7 ;  /* 0x0000000700077c02 */ /* 0x008fe20008000f00 */
[----:B------:R-:W-:Y:S01]  /*6d30*/  IMAD.U32 R6, RZ, RZ, UR6 ;  /* 0x00000006ff067e24 */ /* 0x000fe2000f8e00ff */
[----:B-----5:R-:W-:Y:S01]  /*6d40*/  MOV R11, UR5 ;  /* 0x00000005000b7c02 */ /* 0x020fe20008000f00 */
[----:B------:R-:W-:Y:S02]  /*6d50*/  IMAD.U32 R10, RZ, RZ, UR4 ;  /* 0x00000004ff0a7e24 */ /* 0x000fe4000f8e00ff */
[----:B------:R-:W-:Y:S07]  /*6d60*/  LEPC R20, `(.L_x_112) ;  /* 0x000000001014794e */ /* 0x000fee0000000000 */
[----:B-1--4-:R-:W-:Y:S05]  /*6d70*/  CALL.ABS.NOINC R2 ;  /* 0x0000000002007343 */ /* 0x012fea0003c00000 */
.L_x_112:
[-C--:B------:R-:W-:Y:S01]  /*6d80*/  F2FP.F16.E5M2.UNPACK_B R0, R81.reuse ;  /* 0x00000051ff00723e */ /* 0x080fe200020004ff */
[----:B------:R-:W-:Y:S05]  /*6d90*/  WARPSYNC.ALL ;  /* 0x0000000000007948 */ /* 0x000fea0003800000 */
[----:B------:R-:W-:Y:S01]  /*6da0*/  R2UR UR4, R48 ;  /* 0x00000000300472ca */ /* 0x000fe200000e0000 */
[--C-:B------:R-:W-:Y:S01]  /*6db0*/  HADD2.F32 R54, -RZ, R0.reuse.H0_H0 ;  /* 0x20000000ff367230 */ /* 0x100fe20000004100 */
[-C--:B------:R-:W-:Y:S01]  /*6dc0*/  F2FP.F16.E5M2.UNPACK_B R2, R80.reuse.H1 ;  /* 0x00000050ff02723e */ /* 0x080fe200030004ff */
[----:B------:R-:W-:Y:S01]  /*6dd0*/  HADD2.F32 R55, -RZ, R0.H1_H1 ;  /* 0x30000000ff377230 */ /* 0x000fe20000004100 */
[----:B------:R-:W-:Y:S01]  /*6de0*/  F2FP.F16.E5M2.UNPACK_B R0, R81.H1 ;  /* 0x00000051ff00723e */ /* 0x000fe200030004ff */
[----:B------:R-:W-:Y:S01]  /*6df0*/  BSSY.RECONVERGENT B0, `(.L_x_113) ;  /* 0x0000095000007945 */ /* 0x000fe20003800200 */
[----:B------:R-:W-:Y:S01]  /*6e00*/  F2FP.F16.E5M2.UNPACK_B R3, R80 ;  /* 0x00000050ff03723e */ /* 0x000fe200020004ff */
[----:B------:R-:W-:Y:S01]  /*6e10*/  HADD2.F32 R52, -RZ, R2.H0_H0 ;  /* 0x20000002ff347230 */ /* 0x000fe20000004100 */
[----:B------:R-:W-:Y:S01]  /*6e20*/  ISETP.NE.AND P0, PT, R110, RZ, PT ;  /* 0x000000ff6e00720c */ /* 0x000fe20003f05270 */
[--C-:B------:R-:W-:Y:S01]  /*6e30*/  HADD2.F32 R56, -RZ, R0.reuse.H0_H0 ;  /* 0x20000000ff387230 */ /* 0x100fe20000004100 */
[----:B------:R-:W-:Y:S01]  /*6e40*/  ISETP.NE.AND P6, PT, R118, RZ, PT ;  /* 0x000000ff7600720c */ /* 0x000fe20003fc5270 */
[----:B------:R-:W-:Y:S01]  /*6e50*/  HADD2.F32 R57, -RZ, R0.H1_H1 ;  /* 0x30000000ff397230 */ /* 0x000fe20000004100 */
[-C--:B------:R-:W-:Y:S01]  /*6e60*/  F2FP.F16.E5M2.UNPACK_B R0, R83.reuse ;  /* 0x00000053ff00723e */ /* 0x080fe200020004ff */
[----:B-1----:R-:W-:Y:S01]  /*6e70*/  LDTM.16dp32bit_t0_t15.x32 R4, tmem[UR4+0x40] ;  /* 0x00004004000479ee */ /* 0x002fe20008a80000 */
[----:B------:R-:W1:Y:S01]  /*6e80*/  LDTM.16dp32bit_t16_t31.x32 R4, tmem[UR4+0x60] ;  /* 0x00006004000479ee */ /* 0x000e620008aa0000 */
[----:B------:R-:W-:Y:S01]  /*6e90*/  HADD2.F32 R53, -RZ, R2.H1_H1 ;  /* 0x30000002ff357230 */ /* 0x000fe20000004100 */
[----:B------:R-:W-:Y:S01]  /*6ea0*/  F2FP.F16.E5M2.UNPACK_B R2, R82.H1 ;  /* 0x00000052ff02723e */ /* 0x000fe200030004ff */
[--C-:B------:R-:W-:Y:S02]  /*6eb0*/  HADD2.F32 R50, -RZ, R3.reuse.H0_H0 ;  /* 0x20000003ff327230 */ /* 0x100fe40000004100 */
[--C-:B------:R-:W-:Y:S02]  /*6ec0*/  HADD2.F32 R62, -RZ, R0.reuse.H0_H0 ;  /* 0x20000000ff3e7230 */ /* 0x100fe40000004100 */
[----:B------:R-:W-:Y:S01]  /*6ed0*/  HADD2.F32 R63, -RZ, R0.H1_H1 ;  /* 0x30000000ff3f7230 */ /* 0x000fe20000004100 */
[----:B------:R-:W-:Y:S01]  /*6ee0*/  F2FP.F16.E5M2.UNPACK_B R0, R84.H1 ;  /* 0x00000054ff00723e */ /* 0x000fe200030004ff */
[--C-:B------:R-:W-:Y:S02]  /*6ef0*/  HADD2.F32 R60, -RZ, R2.reuse.H0_H0 ;  /* 0x20000002ff3c7230 */ /* 0x100fe40000004100 */
[----:B------:R-:W-:Y:S01]  /*6f00*/  HADD2.F32 R61, -RZ, R2.H1_H1 ;  /* 0x30000002ff3d7230 */ /* 0x000fe20000004100 */
[----:B------:R-:W-:Y:S01]  /*6f10*/  F2FP.F16.E5M2.UNPACK_B R2, R83.H1 ;  /* 0x00000053ff02723e */ /* 0x000fe200030004ff */
[----:B------:R-:W-:Y:S01]  /*6f20*/  HADD2.F32 R51, -RZ, R3.H1_H1 ;  /* 0x30000003ff337230 */ /* 0x000fe20000004100 */
[----:B------:R-:W-:Y:S01]  /*6f30*/  F2FP.F16.E5M2.UNPACK_B R3, R82 ;  /* 0x00000052ff03723e */ /* 0x000fe200020004ff */
[--C-:B------:R-:W-:Y:S02]  /*6f40*/  HADD2.F32 R68, -RZ, R0.reuse.H0_H0 ;  /* 0x20000000ff447230 */ /* 0x100fe40000004100 */
[----:B------:R-:W-:Y:S01]  /*6f50*/  HADD2.F32 R69, -RZ, R0.H1_H1 ;  /* 0x30000000ff457230 */ /* 0x000fe20000004100 */
[-C--:B------:R-:W-:Y:S01]  /*6f60*/  F2FP.F16.E5M2.UNPACK_B R0, R85.reuse.H1 ;  /* 0x00000055ff00723e */ /* 0x080fe200030004ff */
[--C-:B------:R-:W-:Y:S02]  /*6f70*/  HADD2.F32 R64, -RZ, R2.reuse.H0_H0 ;  /* 0x20000002ff407230 */ /* 0x100fe40000004100 */
[----:B------:R-:W-:Y:S01]  /*6f80*/  HADD2.F32 R65, -RZ, R2.H1_H1 ;  /* 0x30000002ff417230 */ /* 0x000fe20000004100 */
[----:B------:R-:W-:Y:S01]  /*6f90*/  F2FP.F16.E5M2.UNPACK_B R2, R85 ;  /* 0x00000055ff02723e */ /* 0x000fe200020004ff */
[--C-:B------:R-:W-:Y:S02]  /*6fa0*/  HADD2.F32 R58, -RZ, R3.reuse.H0_H0 ;  /* 0x20000003ff3a7230 */ /* 0x100fe40000004100 */
[C---:B-1----:R-:W-:Y:S01]  /*6fb0*/  FMUL R7, R47.reuse, R7 ;  /* 0x000000072f077220 */ /* 0x042fe20000400000 */
[----:B------:R-:W-:Y:S01]  /*6fc0*/  HADD2.F32 R59, -RZ, R3.H1_H1 ;  /* 0x30000003ff3b7230 */ /* 0x000fe20000004100 */
[----:B------:R-:W-:Y:S01]  /*6fd0*/  F2FP.F16.E5M2.UNPACK_B R3, R84 ;  /* 0x00000054ff03723e */ /* 0x000fe200020004ff */
[--C-:B------:R-:W-:Y:S02]  /*6fe0*/  HADD2.F32 R72, -RZ, R0.reuse.H0_H0 ;  /* 0x20000000ff487230 */ /* 0x100fe40000004100 */
[C---:B------:R-:W-:Y:S01]  /*6ff0*/  FMUL R11, R47.reuse, R11 ;  /* 0x0000000b2f0b7220 */ /* 0x040fe20000400000 */
[----:B------:R-:W-:Y:S01]  /*7000*/  HADD2.F32 R73, -RZ, R0.H1_H1 ;  /* 0x30000000ff497230 */ /* 0x000fe20000004100 */
[----:B------:R-:W-:Y:S01]  /*7010*/  F2FP.F16.E5M2.UNPACK_B R0, R87 ;  /* 0x00000057ff00723e */ /* 0x000fe200020004ff */
[--C-:B------:R-:W-:Y:S02]  /*7020*/  HADD2.F32 R70, -RZ, R2.reuse.H0_H0 ;  /* 0x20000002ff467230 */ /* 0x100fe40000004100 */
[C---:B------:R-:W-:Y:S01]  /*7030*/  FMUL R15, R47.reuse, R15 ;  /* 0x0000000f2f0f7220 */ /* 0x040fe20000400000 */
[----:B------:R-:W-:Y:S01]  /*7040*/  HADD2.F32 R71, -RZ, R2.H1_H1 ;  /* 0x30000002ff477230 */ /* 0x000fe20000004100 */
[-C--:B------:R-:W-:Y:S01]  /*7050*/  F2FP.F16.E5M2.UNPACK_B R2, R86.reuse.H1 ;  /* 0x00000056ff02723e */ /* 0x080fe200030004ff */
[--C-:B------:R-:W-:Y:S02]  /*7060*/  HADD2.F32 R66, -RZ, R3.reuse.H0_H0 ;  /* 0x20000003ff427230 */ /* 0x100fe40000004100 */
[----:B------:R-:W-:Y:S01]  /*7070*/  HADD2.F32 R67, -RZ, R3.H1_H1 ;  /* 0x30000003ff437230 */ /* 0x000fe20000004100 */
[----:B------:R-:W-:Y:S01]  /*7080*/  F2FP.F16.E5M2.UNPACK_B R3, R86 ;  /* 0x00000056ff03723e */ /* 0x000fe200020004ff */
[--C-:B------:R-:W-:Y:S02]  /*7090*/  HADD2.F32 R78, -RZ, R0.reuse.H0_H0 ;  /* 0x20000000ff4e7230 */ /* 0x100fe40000004100 */
[----:B------:R-:W-:Y:S02]  /*70a0*/  HADD2.F32 R79, -RZ, R0.H1_H1 ;  /* 0x30000000ff4f7230 */ /* 0x000fe40000004100 */
[C---:B------:R-:W-:Y:S01]  /*70b0*/  FMUL R0, R47.reuse, R4 ;  /* 0x000000042f007220 */ /* 0x040fe20000400000 */
[--C-:B------:R-:W-:Y:S02]  /*70c0*/  HADD2.F32 R76, -RZ, R2.reuse.H0_H0 ;  /* 0x20000002ff4c7230 */ /* 0x100fe40000004100 */
[----:B------:R-:W-:Y:S01]  /*70d0*/  FMUL R4, R47, R8 ;  /* 0x000000082f047220 */ /* 0x000fe20000400000 */
[----:B------:R-:W-:Y:S02]  /*70e0*/  HADD2.F32 R77, -RZ, R2.H1_H1 ;  /* 0x30000002ff4d7230 */ /* 0x000fe40000004100 */
[----:B------:R-:W-:Y:S01]  /*70f0*/  FFMA R0, R49, R50, R0 ;  /* 0x0000003231007223 */ /* 0x000fe20000000000 */
[--C-:B------:R-:W-:Y:S02]  /*7100*/  HADD2.F32 R74, -RZ, R3.reuse.H0_H0 ;  /* 0x20000003ff4a7230 */ /* 0x100fe40000004100 */
[C---:B------:R-:W-:Y:S01]  /*7110*/  FMUL R2, R47.reuse, R5 ;  /* 0x000000052f027220 */ /* 0x040fe20000400000 */
[----:B------:R-:W-:Y:S02]  /*7120*/  HADD2.F32 R75, -RZ, R3.H1_H1 ;  /* 0x30000003ff4b7230 */ /* 0x000fe40000004100 */
[C---:B------:R-:W-:Y:S01]  /*7130*/  FMUL R5, R47.reuse, R9 ;  /* 0x000000092f057220 */ /* 0x040fe20000400000 */
[----:B------:R-:W-:Y:S01]  /*7140*/  FMUL R8, R47, R12 ;  /* 0x0000000c2f087220 */ /* 0x000fe20000400000 */
[----:B------:R-:W-:Y:S01]  /*7150*/  FFMA R2, R49, R51, R2 ;  /* 0x0000003331027223 */ /* 0x000fe20000000002 */
[C---:B------:R-:W-:Y:S01]  /*7160*/  FMUL R9, R47.reuse, R13 ;  /* 0x0000000d2f097220 */ /* 0x040fe20000400000 */
[C---:B------:R-:W-:Y:S01]  /*7170*/  FMUL R12, R47.reuse, R21 ;  /* 0x000000152f0c7220 */ /* 0x040fe20000400000 */
[C---:B------:R-:W-:Y:S01]  /*7180*/  FMUL R21, R47.reuse, R30 ;  /* 0x0000001e2f157220 */ /* 0x040fe20000400000 */
[C---:B------:R-:W-:Y:S01]  /*7190*/  FMUL R13, R47.reuse, R22 ;  /* 0x000000162f0d7220 */ /* 0x040fe20000400000 */
[C---:B------:R-:W-:Y:S01]  /*71a0*/  FMUL R22, R47.reuse, R31 ;  /* 0x0000001f2f167220 */ /* 0x040fe20000400000 */
        /* <DEDUP_REMOVED lines=8> */
[C---:B------:R-:W-:Y:S01]  /*7230*/  FFMA R6, R49.reuse, R56, R6 ;  /* 0x0000003831067223 */ /* 0x040fe20000000006 */
[C---:B------:R-:W-:Y:S01]  /*7240*/  FFMA R11, R49.reuse, R57, R11 ;  /* 0x00000039310b7223 */ /* 0x040fe2000000000b */
[C---:B------:R-:W-:Y:S01]  /*7250*/  FFMA R8, R49.reuse, R58, R8 ;  /* 0x0000003a31087223 */ /* 0x040fe20000000008 */
[----:B------:R-:W-:Y:S01]  /*7260*/  FFMA R9, R49, R59, R9 ;  /* 0x0000003b31097223 */ /* 0x000fe20000000009 */
[----:B------:R-:W-:Y:S01]  /*7270*/  F2FP.SATFINITE.E5M2.F32.PACK_AB_MERGE_C R52, R7, R3, RZ ;  /* 0x000000030734723e */ /* 0x000fe200048060ff */
[----:B------:R-:W-:Y:S01]  /*7280*/  FFMA R10, R49, R60, R10 ;  /* 0x0000003c310a7223 */ /* 0x000fe2000000000a */
[----:B------:R-:W-:Y:S01]  /*7290*/  F2FP.SATFINITE.E5M2.F32.PACK_AB_MERGE_C R53, R11, R6, RZ ;  /* 0x000000060b35723e */ /* 0x000fe200048060ff */
[----:B------:R-:W-:Y:S01]  /*72a0*/  FFMA R15, R49, R61, R15 ;  /* 0x0000003d310f7223 */ /* 0x000fe2000000000f */
[C---:B------:R-:W-:Y:S01]  /*72b0*/  FMUL R3, R47.reuse, R16 ;  /* 0x000000102f037220 */ /* 0x040fe20000400000 */
[C---:B------:R-:W-:Y:S01]  /*72c0*/  FMUL R6, R47.reuse, R17 ;  /* 0x000000112f067220 */ /* 0x040fe20000400000 */
[----:B------:R-:W-:Y:S01]  /*72d0*/  F2FP.F16.E5M2.UNPACK_B R51, R87.H1 ;  /* 0x00000057ff33723e */ /* 0x000fe200030004ff */
[----:B------:R-:W-:Y:S01]  /*72e0*/  FMUL R11, R47, R20 ;  /* 0x000000142f0b7220 */ /* 0x000fe20000400000 */
[----:B------:R-:W-:Y:S01]  /*72f0*/  F2FP.SATFINITE.E5M2.F32.PACK_AB_MERGE_C R54, R15, R10, RZ ;  /* 0x0000000a0f36723e */ /* 0x000fe200048060ff */
[C---:B------:R-:W-:Y:S01]  /*7300*/  FFMA R3, R49.reuse, R62, R3 ;  /* 0x0000003e31037223 */ /* 0x040fe20000000003 */
[----:B------:R-:W-:Y:S01]  /*7310*/  FFMA R6, R49, R63, R6 ;  /* 0x0000003f31067223 */ /* 0x000fe20000000006 */
[----:B------:R-:W-:Y:S01]  /*7320*/  FMUL R20, R47, R29 ;  /* 0x0000001d2f147220 */ /* 0x000fe20000400000 */
[----:B------:R-:W-:Y:S01]  /*7330*/  F2FP.SATFINITE.E5M2.F32.PACK_AB_MERGE_C R29, R5, R4, R53 ;  /* 0x00000004051d723e */ /* 0x000fe20004806035 */
[----:B------:R-:W-:Y:S01]  /*7340*/  FMUL R10, R47, R19 ;  /* 0x000000132f0a7220 */ /* 0x000fe20000400000 */
[----:B------:R-:W-:Y:S01]  /*7350*/  F2FP.SATFINITE.E5M2.F32.PACK_AB_MERGE_C R30, R9, R8, R54 ;  /* 0x00000008091e723e */ /* 0x000fe20004806036 */
        /* <DEDUP_REMOVED lines=10> */
[----:B------:R-:W-:Y:S01]  /*7400*/  FFMA R14, R49, R69, R14 ;  /* 0x00000045310e7223 */ /* 0x000fe2000000000e */
[----:B------:R-:W-:Y:S01]  /*7410*/  FMUL R18, R47, R27 ;  /* 0x0000001b2f127220 */ /* 0x000fe20000400000 */
[C---:B------:R-:W-:Y:S01]  /*7420*/  FFMA R15, R49.reuse, R70, R15 ;  /* 0x00000046310f7223 */ /* 0x040fe2000000000f */
[C---:B------:R-:W-:Y:S01]  /*7430*/  FFMA R16, R49.reuse, R71, R16 ;  /* 0x0000004731107223 */ /* 0x040fe20000000010 */
[C---:B------:R-:W-:Y:S01]  /*7440*/  FFMA R17, R49.reuse, R72, R17 ;  /* 0x0000004831117223 */ /* 0x040fe20000000011 */
[C---:B------:R-:W-:Y:S01]  /*7450*/  FFMA R18, R49.reuse, R73, R18 ;  /* 0x0000004931127223 */ /* 0x040fe20000000012 */
[----:B------:R-:W-:Y:S01]  /*7460*/  FFMA R19, R49, R74, R19 ;  /* 0x0000004a31137223 */ /* 0x000fe20000000013 */
[----:B------:R-:W-:Y:S01]  /*7470*/  FMUL R23, R47, R32 ;  /* 0x000000202f177220 */ /* 0x000fe20000400000 */
[----:B------:R-:W-:Y:S01]  /*7480*/  FFMA R20, R49, R75, R20 ;  /* 0x0000004b31147223 */ /* 0x000fe20000000014 */
[----:B------:R-:W-:Y:S01]  /*7490*/  FMUL R24, R47, R33 ;  /* 0x000000212f187220 */ /* 0x000fe20000400000 */
[--C-:B------:R-:W-:Y:S02]  /*74a0*/  HADD2.F32 R50, -RZ, R51.reuse.H0_H0 ;  /* 0x20000033ff327230 */ /* 0x100fe40000004100 */
[----:B------:R-:W-:Y:S01]  /*74b0*/  FFMA R21, R49, R76, R21 ;  /* 0x0000004c31157223 */ /* 0x000fe20000000015 */
[----:B------:R-:W-:Y:S02]  /*74c0*/  HADD2.F32 R51, -RZ, R51.H1_H1 ;  /* 0x30000033ff337230 */ /* 0x000fe40000004100 */
[----:B------:R-:W-:Y:S01]  /*74d0*/  FMUL R25, R47, R34 ;  /* 0x000000222f197220 */ /* 0x000fe20000400000 */
[----:B------:R-:W-:Y:S01]  /*74e0*/  FFMA R22, R49, R77, R22 ;  /* 0x0000004d31167223 */ /* 0x000fe20000000016 */
[----:B------:R-:W-:Y:S01]  /*74f0*/  FMUL R26, R47, R35 ;  /* 0x000000232f1a7220 */ /* 0x000fe20000400000 */
[----:B------:R-:W-:Y:S01]  /*7500*/  F2FP.SATFINITE.E5M2.F32.PACK_AB_MERGE_C R7, R10, R7, RZ ;  /* 0x000000070a07723e */ /* 0x000fe200048060ff */
[C---:B------:R-:W-:Y:S01]  /*7510*/  FFMA R23, R49.reuse, R78, R23 ;  /* 0x0000004e31177223 */ /* 0x040fe20000000017 */
[C---:B------:R-:W-:Y:S01]  /*7520*/  FFMA R24, R49.reuse, R79, R24 ;  /* 0x0000004f31187223 */ /* 0x040fe20000000018 */
[C---:B------:R-:W-:Y:S01]  /*7530*/  FFMA R25, R49.reuse, R50, R25 ;  /* 0x0000003231197223 */ /* 0x040fe20000000019 */
[----:B------:R-:W-:Y:S01]  /*7540*/  FFMA R26, R49, R51, R26 ;  /* 0x00000033311a7223 */ /* 0x000fe2000000001a */
[----:B------:R-:W-:Y:S02]  /*7550*/  F2FP.SATFINITE.E5M2.F32.PACK_AB_MERGE_C R28, R2, R0, R52 ;  /* 0x00000000021c723e */ /* 0x000fe40004806034 */
[----:B------:R-:W-:Y:S02]  /*7560*/  F2FP.SATFINITE.E5M2.F32.PACK_AB_MERGE_C R31, R6, R3, R7 ;  /* 0x00000003061f723e */ /* 0x000fe40004806007 */
[----:B------:R-:W-:Y:S02]  /*7570*/  F2FP.SATFINITE.E5M2.F32.PACK_AB_MERGE_C R13, R14, R13, RZ ;  /* 0x0000000d0e0d723e */ /* 0x000fe400048060ff */
[----:B------:R-:W-:Y:S01]  /*7580*/  F2FP.SATFINITE.E5M2.F32.PACK_AB_MERGE_C R17, R18, R17, RZ ;  /* 0x000000111211723e */ /* 0x000fe200048060ff */
[----:B------:R1:W-:Y:S01]  /*7590*/  STS.128 [R100+UR49+0x5200], R28 ;  /* 0x0052001c64007988 */ /* 0x0003e20008000c31 */
[----:B------:R-:W-:Y:S02]  /*75a0*/  F2FP.SATFINITE.E5M2.F32.PACK_AB_MERGE_C R14, R22, R21, RZ ;  /* 0x00000015160e723e */ /* 0x000fe400048060ff */
[----:B------:R-:W-:Y:S02]  /*75b0*/  F2FP.SATFINITE.E5M2.F32.PACK_AB_MERGE_C R25, R26, R25, RZ ;  /* 0x000000191a19723e */ /* 0x000fe400048060ff */
[----:B------:R-:W-:Y:S02]  /*75c0*/  F2FP.SATFINITE.E5M2.F32.PACK_AB_MERGE_C R12, R12, R11, R13 ;  /* 0x0000000b0c0c723e */ /* 0x000fe4000480600d */
[----:B------:R-:W-:Y:S02]  /*75d0*/  F2FP.SATFINITE.E5M2.F32.PACK_AB_MERGE_C R13, R16, R15, R17 ;  /* 0x0000000f100d723e */ /* 0x000fe40004806011 */
        /* <DEDUP_REMOVED lines=13> */
[----:B------:R-:W-:Y:S02]  /*76b0*/  UIADD3 UR8, UP0, UPT, UR52, 0x680, URZ ;  /* 0x0000068034087890 */ /* 0x000fe4000ff1e0ff */
[----:B------:R-:W-:Y:S02]  /*76c0*/  UIADD3 UR5, UPT, UPT, UR41, 0x40, URZ ;  /* 0x0000004029057890 */ /* 0x000fe4000fffe0ff */
[----:B------:R-:W-:Y:S02]  /*76d0*/  UIADD3 UR4, UPT, UPT, UR49, 0x5200, URZ ;  /* 0x0000520031047890 */ /* 0x000fe4000fffe0ff */
[----:B------:R-:W-:Y:S01]  /*76e0*/  UIADD3.X UR9, UPT, UPT, URZ, UR53, URZ, UP0, !UPT ;  /* 0x00000035ff097290 */ /* 0x000fe200087fe4ff */
[----:B------:R-:W-:Y:S01]  /*76f0*/  UMOV UR6, UR42 ;  /* 0x0000002a00067c82 */ /* 0x000fe20008000000 */
[----:B------:R-:W-:Y:S07]  /*7700*/  UMOV UR7, UR36 ;  /* 0x0000002400077c82 */ /* 0x000fee0008000000 */
[----:B------:R2:W-:Y:S01]  /*7710*/  UTMASTG.3D [UR4], [UR8] ;  /* 0x00000004080073b5 */ /* 0x0005e20008010000 */
[----:B------:R0:W-:Y:S01]  /*7720*/  UTMACMDFLUSH ;  /* 0x00000000000079b7 */ /* 0x0001e20000000000 */
[----:B--2---:R-:W-:Y:S04]  /*7730*/  DEPBAR.LE SB0, 0x1 ;  /* 0x000080400000791a */ /* 0x004fe80000000000 */
.L_x_114:
[----:B------:R-:W-:Y:S05]  /*7740*/  BSYNC.RECONVERGENT B0 ;  /* 0x0000000000007941 */ /* 0x000fea0003800200 */
.L_x_113:
        /* <DEDUP_REMOVED lines=15> */
.L_x_118:
[----:B------:R-:W-:Y:S05]  /*7840*/  BSYNC B0 ;  /* 0x0000000000007941 */ /* 0x000fea0003800000 */
.L_x_117:
[----:B------:R-:W-:Y:S01]  /*7850*/  ISETP.NE.AND P0, PT, R116, RZ, PT ;  /* 0x000000ff7400720c */ /* 0x000fe20003f05270 */
[----:B------:R-:W-:Y:S11]  /*7860*/  VIADD R105, R105, 0x1 ;  /* 0x0000000169697836 */ /* 0x000ff60000000000 */
[----:B------:R-:W-:Y:S01]  /*7870*/  @!UPT UIADD3 URZ, UPT, UPT, URZ, URZ, URZ ;  /* 0x000000fffffff290 */ /* 0x000fe2000fffe0ff */
[----:B------:R3:W4:Y:S04]  /*7880*/  @P0 LDS.128 R84, [R2+0x210] ;  /* 0x0002100002540984 */ /* 0x0007280000000c00 */
[----:B------:R1:W1:Y:S01]  /*7890*/  @P0 LDS.128 R80, [R3+UR49+0x200] ;  /* 0x0002003103500984 */ /* 0x0002620008000c00 */
        /* <DEDUP_REMOVED lines=14> */
.L_x_116:
[----:B------:R-:W-:Y:S05]  /*7980*/  BSYNC B1 ;  /* 0x0000000000017941 */ /* 0x000fea0003800000 */
.L_x_115:
[----:B------:R-:W-:Y:S05]  /*7990*/  VIADD R0, R48, 0x80 ;  /* 0x0000008030007836 */ /* 0x000fea0000000000 */
[----:B------:R-:W-:Y:S04]  /*79a0*/  SHF.R.U32.HI R0, RZ, 0x15, R0 ;  /* 0x00000015ff007819 */ /* 0x000fe80000011600 */
[----:B------:R-:W-:Y:S11]  /*79b0*/  LOP3.LUT P0, RZ, R0, 0x3, R101, 0x48, !PT ;  /* 0x0000000300ff7812 */ /* 0x000ff60007804865 */
[----:B------:R-:W-:Y:S02]  /*79c0*/  @!UPT UIADD3 URZ, UPT, UPT, URZ, URZ, URZ ;  /* 0x000000fffffff290 */ /* 0x000fe4000fffe0ff */
[----:B------:R-:W-:Y:S05]  /*79d0*/  @!P0 BRA `(.L_x_120) ;  /* 0x0000000000408947 */ /* 0x000fea0003800000 */
[----:B------:R-:W2:Y:S01]  /*79e0*/  LDCU.64 UR8, c[0x4][0x78] ;  /* 0x01000f00ff0877ac */ /* 0x000ea20008000a00 */
[----:B------:R-:W-:Y:S01]  /*79f0*/  MOV R3, 0x0 ;  /* 0x0000000000037802 */ /* 0x000fe20000000f00 */
[----:B-1----:R-:W-:Y:S02]  /*7a00*/  HFMA2 R12, -RZ, RZ, 0, 5.9604644775390625e-08 ;  /* 0x00000001ff0c7431 */ /* 0x002fe400000001ff */
[----:B------:R-:W-:Y:S02]  /*7a10*/  IMAD.MOV.U32 R8, RZ, RZ, 0x192 ;  /* 0x00000192ff087424 */ /* 0x000fe400078e00ff */
[----:B------:R-:W-:Y:S01]  /*7a20*/  IMAD.MOV.U32 R13, RZ, RZ, RZ ;  /* 0x000000ffff0d7224 */ /* 0x000fe200078e00ff */
[----:B------:R-:W1:Y:S01]  /*7a30*/  LDCU.64 UR6, c[0x4][0x80] ;  /* 0x01001000ff0677ac */ /* 0x000e620008000a00 */
[----:B------:R-:W3:Y:S01]  /*7a40*/  LDC.64 R2, c[0x4][R3] ;  /* 0x0100000003027b82 */ /* 0x000ee20000000a00 */
[----:B------:R-:W4:Y:S01]  /*7a50*/  LDCU.64 UR4, c[0x4][0x18] ;  /* 0x01000300ff0477ac */ /* 0x000f220008000a00 */
[----:B--2---:R-:W-:Y:S01]  /*7a60*/  MOV R5, UR9 ;  /* 0x0000000900057c02 */ /* 0x004fe20008000f00 */
[----:B------:R-:W-:Y:S01]  /*7a70*/  IMAD.U32 R4, RZ, RZ, UR8 ;  /* 0x00000008ff047e24 */ /* 0x000fe2000f8e00ff */
[----:B-1----:R-:W-:Y:S01]  /*7a80*/  MOV R7, UR7 ;  /* 0x0000000700077c02 */ /* 0x002fe20008000f00 */
[----:B------:R-:W-:Y:S01]  /*7a90*/  IMAD.U32 R6, RZ, RZ, UR6 ;  /* 0x00000006ff067e24 */ /* 0x000fe2000f8e00ff */
[----:B----4-:R-:W-:Y:S01]  /*7aa0*/  MOV R11, UR5 ;  /* 0x00000005000b7c02 */ /* 0x010fe20008000f00 */
[----:B------:R-:W-:Y:S02]  /*7ab0*/  IMAD.U32 R10, RZ, RZ, UR4 ;  /* 0x00000004ff0a7e24 */ /* 0x000fe4000f8e00ff */
[----:B------:R-:W-:Y:S07]  /*7ac0*/  LEPC R20, `(.L_x_120) ;  /* 0x000000001014794e */ /* 0x000fee0000000000 */
[----:B---3--:R-:W-:Y:S05]  /*7ad0*/  CALL.ABS.NOINC R2 ;  /* 0x0000000002007343 */ /* 0x008fea0003c00000 */
.L_x_120:
        /* <DEDUP_REMOVED lines=148> */
[----:B------:R-:W-:Y:S02]  /*8420*/  UIADD3 UR8, UP0, UPT, UR52, 0x680, URZ ;  /* 0x0000068034087890 */ /* 0x000fe4000ff1e0ff */
[----:B------:R-:W-:Y:S02]  /*8430*/  UIADD3 UR5, UPT, UPT, UR41, 0x80, URZ ;  /* 0x0000008029057890 */ /* 0x000fe4000fffe0ff */
[----:B------:R-:W-:Y:S01]  /*8440*/  MOV R109, UR10 ;  /* 0x0000000a006d7c02 */ /* 0x000fe20008000f00 */
[----:B------:R-:W-:Y:S01]  /*8450*/  UIADD3.X UR9, UPT, UPT, URZ, UR53, URZ, UP0, !UPT ;  /* 0x00000035ff097290 */ /* 0x000fe200087fe4ff */
[----:B------:R-:W-:Y:S02]  /*8460*/  UMOV UR6, UR42 ;  /* 0x0000002a00067c82 */ /* 0x000fe40008000000 */
[----:B------:R-:W-:Y:S01]  /*8470*/  R2UR UR4, R109 ;  /* 0x000000006d0472ca */ /* 0x000fe200000e0000 */
[----:B------:R-:W-:Y:S11]  /*8480*/  UMOV UR7, UR36 ;  /* 0x0000002400077c82 */ /* 0x000ff60008000000 */
[----:B------:R-:W-:Y:S01]  /*8490*/  @!UPT UIADD3 URZ, UPT, UPT, URZ, URZ, URZ ;  /* 0x000000fffffff290 */ /* 0x000fe2000fffe0ff */
[----:B------:R2:W-:Y:S01]  /*84a0*/  UTMASTG.3D [UR4], [UR8] ;  /* 0x00000004080073b5 */ /* 0x0005e20008010000 */
[----:B------:R0:W-:Y:S01]  /*84b0*/  UTMACMDFLUSH ;  /* 0x00000000000079b7 */ /* 0x0001e20000000000 */
[----:B--2---:R-:W-:Y:S04]  /*84c0*/  DEPBAR.LE SB0, 0x1 ;  /* 0x000080400000791a */ /* 0x004fe80000000000 */
.L_x_122:
[----:B------:R-:W-:Y:S05]  /*84d0*/  BSYNC.RECONVERGENT B0 ;  /* 0x0000000000007941 */ /* 0x000fea0003800200 */
.L_x_121:
        /* <DEDUP_REMOVED lines=15> */
.L_x_126:
[----:B------:R-:W-:Y:S05]  /*85d0*/  BSYNC B0 ;  /* 0x0000000000007941 */ /* 0x000fea0003800000 */
.L_x_125:
        /* <DEDUP_REMOVED lines=19> */
.L_x_124:
[----:B------:R-:W-:Y:S05]  /*8710*/  BSYNC B1 ;  /* 0x0000000000017941 */ /* 0x000fea0003800000 */
.L_x_123:
        /* <DEDUP_REMOVED lines=21> */
.L_x_128:
[----:B------:R-:W-:Y:S01]  /*8870*/  ISETP.NE.AND P0, PT, R110, RZ, PT ;  /* 0x000000ff6e00720c */ /* 0x000fe20003f05270 */
[----:B------:R-:W-:Y:S05]  /*8880*/  WARPSYNC.ALL ;  /* 0x0000000000007948 */ /* 0x000fea0003800000 */
[----:B------:R-:W-:Y:S01]  /*8890*/  R2UR UR4, R48 ;  /* 0x00000000300472ca */ /* 0x000fe200000e0000 */
[----:B------:R-:W-:Y:S01]  /*88a0*/  BSSY.RECONVERGENT B0, `(.L_x_129) ;  /* 0x000009c000007945 */ /* 0x000fe20003800200 */
[-C--:B------:R-:W-:Y:S02]  /*88b0*/  F2FP.F16.E5M2.UNPACK_B R2, R80.reuse ;  /* 0x00000050ff02723e */ /* 0x080fe400020004ff */
[----:B------:R-:W-:Y:S02]  /*88c0*/  F2FP.F16.E5M2.UNPACK_B R80, R80.H1 ;  /* 0x00000050ff50723e */ /* 0x000fe400030004ff */
[-C--:B------:R-:W-:Y:S01]  /*88d0*/  F2FP.F16.E5M2.UNPACK_B R51, R81.reuse ;  /* 0x00000051ff33723e */ /* 0x080fe200020004ff */
[--C-:B------:R-:W-:Y:S01]  /*88e0*/  HADD2.F32 R0, -RZ, R2.reuse.H0_H0 ;  /* 0x20000002ff007230 */ /* 0x100fe20000004100 */
[----:B------:R-:W-:Y:S01]  /*88f0*/  F2FP.F16.E5M2.UNPACK_B R81, R81.H1 ;  /* 0x00000051ff51723e */ /* 0x000fe200030004ff */
[----:B------:R-:W-:Y:S01]  /*8900*/  HADD2.F32 R2, -RZ, R2.H1_H1 ;  /* 0x30000002ff027230 */ /* 0x000fe20000004100 */
[-C--:B------:R-:W-:Y:S01]  /*8910*/  F2FP.F16.E5M2.UNPACK_B R55, R82.reuse ;  /* 0x00000052ff37723e */ /* 0x080fe200020004ff */
[--C-:B------:R-:W-:Y:S01]  /*8920*/  HADD2.F32 R3, -RZ, R80.reuse.H0_H0 ;  /* 0x20000050ff037230 */ /* 0x100fe20000004100 */
[----:B------:R-:W-:Y:S01]  /*8930*/  F2FP.F16.E5M2.UNPACK_B R82, R82.H1 ;  /* 0x00000052ff52723e */ /* 0x000fe200030004ff */
[----:B-1----:R-:W-:Y:S01]  /*8940*/  LDTM.16dp32bit_t0_t15.x32 R4, tmem[UR4+0xc0] ;  /* 0x0000c004000479ee */ /* 0x002fe20008a80000 */
[----:B------:R-:W1:Y:S01]  /*8950*/  LDTM.16dp32bit_t16_t31.x32 R4, tmem[UR4+0xe0] ;  /* 0x0000e004000479ee */ /* 0x000e620008aa0000 */
[----:B------:R-:W-:Y:S01]  /*8960*/  NOP ;  /* 0x0000000000007918 */ /* 0x000fe20000000000 */
[--C-:B------:R-:W-:Y:S01]  /*8970*/  HADD2.F32 R50, -RZ, R51.reuse.H0_H0 ;  /* 0x20000033ff327230 */ /* 0x100fe20000004100 */
[----:B------:R-:W-:Y:S01]  /*8980*/  R2UR UR5, R113 ;  /* 0x00000000710572ca */ /* 0x000fe200000e0000 */
[----:B------:R-:W-:Y:S01]  /*8990*/  HADD2.F32 R51, -RZ, R51.H1_H1 ;  /* 0x30000033ff337230 */ /* 0x000fe20000004100 */
[----:B------:R-:W-:Y:S01]  /*89a0*/  F2FP.F16.E5M2.UNPACK_B R59, R83 ;  /* 0x00000053ff3b723e */ /* 0x000fe200020004ff */
[--C-:B------:R-:W-:Y:S01]  /*89b0*/  HADD2.F32 R54, -RZ, R55.reuse.H0_H0 ;  /* 0x20000037ff367230 */ /* 0x100fe20000004100 */
[----:B------:R-:W-:Y:S01]  /*89c0*/  F2FP.F16.E5M2.UNPACK_B R63, R84 ;  /* 0x00000054ff3f723e */ /* 0x000fe200020004ff */
[----:B------:R-:W-:Y:S01]  /*89d0*/  HADD2.F32 R55, -RZ, R55.H1_H1 ;  /* 0x30000037ff377230 */ /* 0x000fe20000004100 */
[----:B------:R-:W-:Y:S01]  /*89e0*/  F2FP.F16.E5M2.UNPACK_B R67, R85 ;  /* 0x00000055ff43723e */ /* 0x000fe200020004ff */
[--C-:B------:R-:W-:Y:S01]  /*89f0*/  HADD2.F32 R58, -RZ, R59.reuse.H0_H0 ;  /* 0x2000003bff3a7230 */ /* 0x100fe20000004100 */
[----:B------:R-:W-:Y:S01]  /*8a00*/  F2FP.F16.E5M2.UNPACK_B R71, R86 ;  /* 0x00000056ff47723e */ /* 0x000fe200020004ff */
[----:B------:R-:W-:Y:S01]  /*8a10*/  HADD2.F32 R59, -RZ, R59.H1_H1 ;  /* 0x3000003bff3b7230 */ /* 0x000fe20000004100 */
[----:B------:R-:W-:Y:S01]  /*8a20*/  F2FP.F16.E5M2.UNPACK_B R74, R87 ;  /* 0x00000057ff4a723e */ /* 0x000fe200020004ff */
[--C-:B------:R-:W-:Y:S01]  /*8a30*/  HADD2.F32 R62, -RZ, R63.reuse.H0_H0 ;  /* 0x2000003fff3e7230 */ /* 0x100fe20000004100 */
[----:B------:R-:W-:Y:S01]  /*8a40*/  F2FP.F16.E5M2.UNPACK_B R83, R83.H1 ;  /* 0x00000053ff53723e */ /* 0x000fe200030004ff */
[----:B------:R-:W-:Y:S01]  /*8a50*/  UIADD3 UR5, UPT, UPT, UR5, 0x130, URZ ;  /* 0x0000013005057890 */ /* 0x000fe2000fffe0ff */
[----:B------:R-:W-:Y:S01]  /*8a60*/  HADD2.F32 R63, -RZ, R63.H1_H1 ;  /* 0x3000003fff3f7230 */ /* 0x000fe20000004100 */
[----:B------:R-:W-:Y:S01]  /*8a70*/  F2FP.F16.E5M2.UNPACK_B R84, R84.H1 ;  /* 0x00000054ff54723e */ /* 0x000fe200030004ff */
[--C-:B------:R-:W-:Y:S01]  /*8a80*/  HADD2.F32 R66, -RZ, R67.reuse.H0_H0 ;  /* 0x20000043ff427230 */ /* 0x100fe20000004100 */
[----:B------:R-:W-:Y:S01]  /*8a90*/  UPRMT UR5, UR37, 0x654, UR5 ;  /* 0x0000065425057896 */ /* 0x000fe20008000005 */
[----:B------:R-:W-:Y:S01]  /*8aa0*/  HADD2.F32 R67, -RZ, R67.H1_H1 ;  /* 0x30000043ff437230 */ /* 0x000fe20000004100 */
[----:B------:R-:W-:Y:S01]  /*8ab0*/  F2FP.F16.E5M2.UNPACK_B R85, R85.H1 ;  /* 0x00000055ff55723e */ /* 0x000fe200030004ff */
[--C-:B------:R-:W-:Y:S02]  /*8ac0*/  HADD2.F32 R70, -RZ, R71.reuse.H0_H0 ;  /* 0x20000047ff467230 */ /* 0x100fe40000004100 */
[C---:B-1----:R-:W-:Y:S01]  /*8ad0*/  FMUL R4, R47.reuse, R4 ;  /* 0x000000042f047220 */ /* 0x042fe20000400000 */
[C---:B------:R-:W-:Y:S01]  /*8ae0*/  FMUL R5, R47.reuse, R5 ;  /* 0x000000052f057220 */ /* 0x040fe20000400000 */
[C---:B------:R-:W-:Y:S01]  /*8af0*/  FMUL R8, R47.reuse, R8 ;  /* 0x000000082f087220 */ /* 0x040fe20000400000 */
[----:B------:R-:W-:Y:S01]  /*8b00*/  FMUL R9, R47, R9 ;  /* 0x000000092f097220 */ /* 0x000fe20000400000 */
[C---:B------:R-:W-:Y:S01]  /*8b10*/  FFMA R4, R49.reuse, R0, R4 ;  /* 0x0000000031047223 */ /* 0x040fe20000000004 */
[----:B------:R-:W-:Y:S01]  /*8b20*/  SYNCS.ARRIVE.TRANS64.RED.A1T0 RZ, [UR5], RZ ;  /* 0x000000ffffff79a7 */ /* 0x000fe20008100405 */
        /* <DEDUP_REMOVED lines=8> */
[----:B------:R-:W-:Y:S02]  /*8bb0*/  HADD2.F32 R71, -RZ, R71.H1_H1 ;  /* 0x30000047ff477230 */ /* 0x000fe40000004100 */
[C---:B------:R-:W-:Y:S01]  /*8bc0*/  FMUL R25, R47.reuse, R30 ;  /* 0x0000001e2f197220 */ /* 0x040fe20000400000 */
[C---:B------:R-:W-:Y:S01]  /*8bd0*/  FMUL R30, R47.reuse, R35 ;  /* 0x000000232f1e7220 */ /* 0x040fe20000400000 */
[----:B------:R-:W-:Y:S02]  /*8be0*/  HADD2.F32 R48, -RZ, R80.H1_H1 ;  /* 0x30000050ff307230 */ /* 0x000fe40000004100 */
[C---:B------:R-:W-:Y:S01]  /*8bf0*/  FMUL R6, R47.reuse, R6 ;  /* 0x000000062f067220 */ /* 0x040fe20000400000 */
[C---:B------:R-:W-:Y:S01]  /*8c00*/  FMUL R7, R47.reuse, R7 ;  /* 0x000000072f077220 */ /* 0x040fe20000400000 */
[--C-:B------:R-:W-:Y:S02]  /*8c10*/  HADD2.F32 R52, -RZ, R81.reuse.H0_H0 ;  /* 0x20000051ff347230 */ /* 0x100fe40000004100 */
[----:B------:R-:W-:Y:S01]  /*8c20*/  FMUL R10, R47, R10 ;  /* 0x0000000a2f0a7220 */ /* 0x000fe20000400000 */
[C---:B------:R-:W-:Y:S01]  /*8c30*/  FFMA R6, R49.reuse, R3, R6 ;  /* 0x0000000331067223 */ /* 0x040fe20000000006 */
[----:B------:R-:W-:Y:S02]  /*8c40*/  HADD2.F32 R53, -RZ, R81.H1_H1 ;  /* 0x30000051ff357230 */ /* 0x000fe40000004100 */
[C---:B------:R-:W-:Y:S01]  /*8c50*/  FFMA R7, R49.reuse, R48, R7 ;  /* 0x0000003031077223 */ /* 0x040fe20000000007 */
[C---:B------:R-:W-:Y:S01]  /*8c60*/  FFMA R8, R49.reuse, R50, R8 ;  /* 0x0000003231087223 */ /* 0x040fe20000000008 */
[C---:B------:R-:W-:Y:S01]  /*8c70*/  FFMA R9, R49.reuse, R51, R9 ;  /* 0x0000003331097223 */ /* 0x040fe20000000009 */
[----:B------:R-:W-:Y:S01]  /*8c80*/  FFMA R10, R49, R52, R10 ;  /* 0x00000034310a7223 */ /* 0x000fe2000000000a */
[--C-:B------:R-:W-:Y:S01]  /*8c90*/  HADD2.F32 R48, -RZ, R74.reuse.H0_H0 ;  /* 0x2000004aff307230 */ /* 0x100fe20000004100 */
[----:B------:R-:W-:Y:S01]  /*8ca0*/  F2FP.SATFINITE.E5M2.F32.PACK_AB_MERGE_C R77, R7, R6, RZ ;  /* 0x00000006074d723e */ /* 0x000fe200048060ff */
[C---:B------:R-:W-:Y:S01]  /*8cb0*/  FMUL R7, R47.reuse, R24 ;  /* 0x000000182f077220 */ /* 0x040fe20000400000 */
[C---:B------:R-:W-:Y:S01]  /*8cc0*/  FMUL R24, R47.reuse, R29 ;  /* 0x0000001d2f187220 */ /* 0x040fe20000400000 */
[C---:B------:R-:W-:Y:S01]  /*8cd0*/  FMUL R29, R47.reuse, R34 ;  /* 0x000000222f1d7220 */ /* 0x040fe20000400000 */
[----:B------:R-:W-:Y:S02]  /*8ce0*/  HADD2.F32 R74, -RZ, R74.H1_H1 ;  /* 0x3000004aff4a7230 */ /* 0x000fe40000004100 */
[C---:B------:R-:W-:Y:S01]  /*8cf0*/  FMUL R11, R47.reuse, R11 ;  /* 0x0000000b2f0b7220 */ /* 0x040fe20000400000 */
[--C-:B------:R-:W-:Y:S02]  /*8d00*/  HADD2.F32 R56, -RZ, R82.reuse.H0_H0 ;  /* 0x20000052ff387230 */ /* 0x100fe40000004100 */
[----:B------:R-:W-:Y:S01]  /*8d10*/  FMUL R14, R47, R14 ;  /* 0x0000000e2f0e7220 */ /* 0x000fe20000400000 */
[----:B------:R-:W-:Y:S02]  /*8d20*/  HADD2.F32 R57, -RZ, R82.H1_H1 ;  /* 0x30000052ff397230 */ /* 0x000fe40000004100 */
[C---:B------:R-:W-:Y:S01]  /*8d30*/  FFMA R11, R49.reuse, R53, R11 ;  /* 0x00000035310b7223 */ /* 0x040fe2000000000b */
[----:B------:R-:W-:Y:S01]  /*8d40*/  F2FP.F16.E5M2.UNPACK_B R86, R86.H1 ;  /* 0x00000056ff56723e */ /* 0x000fe200030004ff */
[C---:B------:R-:W-:Y:S01]  /*8d50*/  FFMA R12, R49.reuse, R54, R12 ;  /* 0x00000036310c7223 */ /* 0x040fe2000000000c */
[C---:B------:R-:W-:Y:S01]  /*8d60*/  FFMA R13, R49.reuse, R55, R13 ;  /* 0x00000037310d7223 */ /* 0x040fe2000000000d */
[----:B------:R-:W-:Y:S01]  /*8d70*/  F2FP.F16.E5M2.UNPACK_B R87, R87.H1 ;  /* 0x00000057ff57723e */ /* 0x000fe200030004ff */
[----:B------:R-:W-:Y:S01]  /*8d80*/  FFMA R14, R49, R56, R14 ;  /* 0x00000038310e7223 */ /* 0x000fe2000000000e */
[----:B------:R-:W-:Y:S01]  /*8d90*/  F2FP.SATFINITE.E5M2.F32.PACK_AB_MERGE_C R10, R11, R10, RZ ;  /* 0x0000000a0b0a723e */ /* 0x000fe200048060ff */
[C---:B------:R-:W-:Y:S01]  /*8da0*/  FMUL R15, R47.reuse, R15 ;  /* 0x0000000f2f0f7220 */ /* 0x040fe20000400000 */
[--C-:B------:R-:W-:Y:S02]  /*8db0*/  HADD2.F32 R60, -RZ, R83.reuse.H0_H0 ;  /* 0x20000053ff3c7230 */ /* 0x100fe40000004100 */
[----:B------:R-:W-:Y:S01]  /*8dc0*/  FMUL R18, R47, R18 ;  /* 0x000000122f127220 */ /* 0x000fe20000400000 */
[----:B------:R-:W-:Y:S02]  /*8dd0*/  HADD2.F32 R61, -RZ, R83.H1_H1 ;  /* 0x30000053ff3d7230 */ /* 0x000fe40000004100 */
[----:B------:R-:W-:Y:S01]  /*8de0*/  FFMA R15, R49, R57, R15 ;  /* 0x00000039310f7223 */ /* 0x000fe2000000000f */
[----:B------:R-:W-:Y:S01]  /*8df0*/  IADD3 R45, PT, PT, R45, 0x1, RZ ;  /* 0x000000012d2d7810 */ /* 0x000fe20007ffe0ff */
[C---:B------:R-:W-:Y:S01]  /*8e00*/  FFMA R16, R49.reuse, R58, R16 ;  /* 0x0000003a31107223 */ /* 0x040fe20000000010 */
        /* <DEDUP_REMOVED lines=8> */
[C---:B------:R-:W-:Y:S01]  /*8e90*/  FFMA R0, R49.reuse, R62, R0 ;  /* 0x0000003e31007223 */ /* 0x040fe20000000000 */
[C---:B------:R-:W-:Y:S01]  /*8ea0*/  FFMA R2, R49.reuse, R63, R2 ;  /* 0x0000003f31027223 */ /* 0x040fe20000000002 */
[--C-:B------:R-:W-:Y:S02]  /*8eb0*/  HADD2.F32 R68, -RZ, R85.reuse.H0_H0 ;  /* 0x20000055ff447230 */ /* 0x100fe40000004100 */
[----:B------:R-:W-:Y:S01]  /*8ec0*/  FFMA R3, R49, R64, R3 ;  /* 0x0000004031037223 */ /* 0x000fe20000000003 */
[----:B------:R-:W-:Y:S02]  /*8ed0*/  HADD2.F32 R69, -RZ, R85.H1_H1 ;  /* 0x30000055ff457230 */ /* 0x000fe40000004100 */
[C---:B------:R-:W-:Y:S01]  /*8ee0*/  FMUL R21, R47.reuse, R26 ;  /* 0x0000001a2f157220 */ /* 0x040fe20000400000 */
[----:B------:R-:W-:Y:S01]  /*8ef0*/  FMUL R22, R47, R27 ;  /* 0x0000001b2f167220 */ /* 0x000fe20000400000 */
[C---:B------:R-:W-:Y:S01]  /*8f00*/  FFMA R6, R49.reuse, R65, R6 ;  /* 0x0000004131067223 */ /* 0x040fe20000000006 */
[----:B------:R-:W-:Y:S01]  /*8f10*/  FFMA R7, R49, R66, R7 ;  /* 0x0000004231077223 */ /* 0x000fe20000000007 */
[----:B------:R-:W-:Y:S01]  /*8f20*/  FMUL R23, R47, R28 ;  /* 0x0000001c2f177220 */ /* 0x000fe20000400000 */
[C---:B------:R-:W-:Y:S01]  /*8f30*/  FFMA R20, R49.reuse, R67, R20 ;  /* 0x0000004331147223 */ /* 0x040fe20000000014 */
[--C-:B------:R-:W-:Y:S02]  /*8f40*/  HADD2.F32 R72, -RZ, R86.reuse.H0_H0 ;  /* 0x20000056ff487230 */ /* 0x100fe40000004100 */
[C---:B------:R-:W-:Y:S01]  /*8f50*/  FFMA R21, R49.reuse, R68, R21 ;  /* 0x0000004431157223 */ /* 0x040fe20000000015 */
[----:B------:R-:W-:Y:S02]  /*8f60*/  HADD2.F32 R73, -RZ, R86.H1_H1 ;  /* 0x30000056ff497230 */ /* 0x000fe40000004100 */
[----:B------:R-:W-:Y:S01]  /*8f70*/  FFMA R22, R49, R69, R22 ;  /* 0x0000004531167223 */ /* 0x000fe20000000016 */
[C---:B------:R-:W-:Y:S01]  /*8f80*/  FMUL R26, R47.reuse, R31 ;  /* 0x0000001f2f1a7220 */ /* 0x040fe20000400000 */
[----:B------:R-:W-:Y:S01]  /*8f90*/  FMUL R27, R47, R32 ;  /* 0x000000202f1b7220 */ /* 0x000fe20000400000 */
[----:B------:R-:W-:Y:S01]  /*8fa0*/  FFMA R23, R49, R70, R23 ;  /* 0x0000004631177223 */ /* 0x000fe20000000017 */
[----:B------:R-:W-:Y:S01]  /*8fb0*/  FMUL R28, R47, R33 ;  /* 0x000000212f1c7220 */ /* 0x000fe20000400000 */
[C---:B------:R-:W-:Y:S01]  /*8fc0*/  FFMA R24, R49.reuse, R71, R24 ;  /* 0x0000004731187223 */ /* 0x040fe20000000018 */
[--C-:B------:R-:W-:Y:S02]  /*8fd0*/  HADD2.F32 R75, -RZ, R87.reuse.H0_H0 ;  /* 0x20000057ff4b7230 */ /* 0x100fe40000004100 */
[C---:B------:R-:W-:Y:S01]  /*8fe0*/  FFMA R25, R49.reuse, R72, R25 ;  /* 0x0000004831197223 */ /* 0x040fe20000000019 */
[----:B------:R-:W-:Y:S02]  /*8ff0*/  HADD2.F32 R76, -RZ, R87.H1_H1 ;  /* 0x30000057ff4c7230 */ /* 0x000fe40000004100 */
[----:B------:R-:W-:Y:S01]  /*9000*/  FFMA R26, R49, R73, R26 ;  /* 0x00000049311a7223 */ /* 0x000fe2000000001a */
[----:B------:R-:W-:Y:S01]  /*9010*/  F2FP.SATFINITE.E5M2.F32.PACK_AB_MERGE_C R14, R15, R14, RZ ;  /* 0x0000000e0f0e723e */ /* 0x000fe200048060ff */
[----:B------:R-:W-:Y:S01]  /*9020*/  FFMA R27, R49, R48, R27 ;  /* 0x00000030311b7223 */ /* 0x000fe2000000001b */
[----:B------:R-:W-:Y:S01]  /*9030*/  F2FP.SATFINITE.E5M2.F32.PACK_AB_MERGE_C R18, R19, R18, RZ ;  /* 0x000000121312723e */ /* 0x000fe200048060ff */
[C---:B------:R-:W-:Y:S01]  /*9040*/  FFMA R28, R49.reuse, R74, R28 ;  /* 0x0000004a311c7223 */ /* 0x040fe2000000001c */
[C---:B------:R-:W-:Y:S01]  /*9050*/  FFMA R29, R49.reuse, R75, R29 ;  /* 0x0000004b311d7223 */ /* 0x040fe2000000001d */
[----:B------:R-:W-:Y:S01]  /*9060*/  FFMA R30, R49, R76, R30 ;  /* 0x0000004c311e7223 */ /* 0x000fe2000000001e */
[----:B------:R-:W-:Y:S02]  /*9070*/  F2FP.SATFINITE.E5M2.F32.PACK_AB_MERGE_C R32, R5, R4, R77 ;  /* 0x000000040520723e */ /* 0x000fe4000480604d */
[----:B------:R-:W-:Y:S02]  /*9080*/  F2FP.SATFINITE.E5M2.F32.PACK_AB_MERGE_C R33, R9, R8, R10 ;  /* 0x000000080921723e */ /* 0x000fe4000480600a */
        /* <DEDUP_REMOVED lines=10> */
[----:B------:R-:W-:Y:S05]  /*9130*/  F2FP.SATFINITE.E5M2.F32.PACK_AB_MERGE_C R7, R28, R27, R29 ;  /* 0x0000001b1c07723e */ /* 0x000fea000480601d */
        /* <DEDUP_REMOVED lines=18> */
.L_x_130:
[----:B------:R-:W-:Y:S05]  /*9260*/  BSYNC.RECONVERGENT B0 ;  /* 0x0000000000007941 */ /* 0x000fea0003800200 */
.L_x_129:
[----:B------:R-:W-:Y:S01]  /*9270*/  BAR.SYNC.DEFER_BLOCKING 0x1, 0x80 ;  /* 0x0042000000007b1d */ /* 0x000fe20000010000 */
[----:B------:R-:W-:Y:S01]  /*9280*/  ISETP.NE.AND P2, PT, R111, RZ, PT ;  /* 0x000000ff6f00720c */ /* 0x000fe20003f45270 */
[----:B------:R-:W-:Y:S01]  /*9290*/  IMAD.IADD R14, R43, 0x1, R94 ;  /* 0x000000012b0e7824 */ /* 0x000fe200078e025e */
[----:B------:R-:W-:Y:S01]  /*92a0*/  ISETP.NE.AND P0, PT, R112, 0x2, PT ;  /* 0x000000027000780c */ /* 0x000fe20003f05270 */
[----:B------:R-:W-:Y:S01]  /*92b0*/  IMAD.IADD R15, R44, 0x1, R95 ;  /* 0x000000012c0f7824 */ /* 0x000fe200078e025f */
[----:B------:R-:W-:Y:S02]  /*92c0*/  ISETP.NE.AND P1, PT, R45, 0x4, PT ;  /* 0x000000042d00780c */ /* 0x000fe40003f25270 */
[----:B------:R-:W-:Y:S02]  /*92d0*/  SEL R2, RZ, 0x1, P0 ;  /* 0x00000001ff027807 */ /* 0x000fe40000000000 */
[----:B------:R-:W-:Y:S02]  /*92e0*/  SEL R0, RZ, 0x1, P1 ;  /* 0x00000001ff007807 */ /* 0x000fe40000800000 */
[----:B------:R-:W-:Y:S02]  /*92f0*/  LOP3.LUT R106, R106, R2, RZ, 0x3c, !PT ;  /* 0x000000026a6a7212 */ /* 0x000fe400078e3cff */
[----:B------:R-:W-:Y:S02]  /*9300*/  LOP3.LUT R107, R107, R0, RZ, 0x3c, !PT ;  /* 0x000000006b6b7212 */ /* 0x000fe400078e3cff */
[----:B------:R-:W-:Y:S02]  /*9310*/  @P2 R2UR UR36, R103 ;  /* 0x00000000672422ca */ /* 0x000fe400000e0000 */
[----:B------:R-:W-:Y:S02]  /*9320*/  SEL R112, R112, RZ, P0 ;  /* 0x000000ff70707207 */ /* 0x000fe40000000000 */
[----:B------:R-:W-:Y:S01]  /*9330*/  SEL R45, R45, RZ, P1 ;  /* 0x000000ff2d2d7207 */ /* 0x000fe20000800000 */
[----:B------:R-:W-:Y:S10]  /*9340*/  @P2 BRA `(.L_x_131) ;  /* 0xffffffbc00382947 */ /* 0x000ff4000383ffff */
[----:B------:R-:W-:Y:S05]  /*9350*/  EXIT ;  /* 0x000000000000794d */ /* 0x000fea0003800000 */
.L_x_20:
[----:B--2---:R2:W1:Y:S02]  /*9360*/  SYNCS.PHASECHK.TRANS64.TRYWAIT P0, [R2+URZ+0x160], R3 ;  /* 0x00016003020075a7 */ /* 0x00446400080011ff */
[----:B-1----:R-:W-:Y:S05]  /*9370*/  @!P0 NANOSLEEP.SYNCS 0x989680 ;  /* 0x009896800000895d */ /* 0x002fea0003900000 */
[----:B------:R-:W1:Y:S02]  /*9380*/  @!P0 SYNCS.PHASECHK.TRANS64 P0, [R2+URZ+0x160], R3 ;  /* 0x00016003020085a7 */ /* 0x000e6400080010ff */
[----:B-1----:R-:W-:Y:S05]  /*9390*/  @!P0 BRA `(.L_x_20) ;  /* 0xfffffffc00f08947 */ /* 0x002fea000383ffff */
[----:B------:R-:W-:Y:S05]  /*93a0*/  BRA `(.L_x_132) ;  /* 0xffffff8000c87947 */ /* 0x000fea000383ffff */
.L_x_23:
[----:B-1----:R-:W-:-:S07]  /*93b0*/  MOV R2, UR33 ;  /* 0x0000002100027c02 */ /* 0x002fce0008000f00 */
.L_x_133:
[----:B-1----:R1:W2:Y:S02]  /*93c0*/  SYNCS.PHASECHK.TRANS64.TRYWAIT P0, [R2+URZ+0x50], R4 ;  /* 0x00005004020075a7 */ /* 0x0022a400080011ff */
[----:B--2---:R-:W-:Y:S05]  /*93d0*/  @!P0 NANOSLEEP.SYNCS 0x989680 ;  /* 0x009896800000895d */ /* 0x004fea0003900000 */
[----:B------:R-:W2:Y:S02]  /*93e0*/  @!P0 SYNCS.PHASECHK.TRANS64 P0, [R2+URZ+0x50], R4 ;  /* 0x00005004020085a7 */ /* 0x000ea400080010ff */
[----:B--2---:R-:W-:Y:S05]  /*93f0*/  @!P0 BRA `(.L_x_133) ;  /* 0xfffffffc00f08947 */ /* 0x004fea000383ffff */
[----:B------:R-:W-:Y:S05]  /*9400*/  BRA `(.L_x_22) ;  /* 0xffffff8400187947 */ /* 0x000fea000383ffff */
.L_x_29:
[----:B-1----:R-:W-:-:S07]  /*9410*/  MOV R2, UR17 ;  /* 0x0000001100027c02 */ /* 0x002fce0008000f00 */
.L_x_134:
[----:B-1----:R1:W2:Y:S02]  /*9420*/  SYNCS.PHASECHK.TRANS64.TRYWAIT P0, [R2+URZ+0x50], R4 ;  /* 0x00005004020075a7 */ /* 0x0022a400080011ff */
[----:B--2---:R-:W-:Y:S05]  /*9430*/  @!P0 NANOSLEEP.SYNCS 0x989680 ;  /* 0x009896800000895d */ /* 0x004fea0003900000 */
[----:B------:R-:W2:Y:S02]  /*9440*/  @!P0 SYNCS.PHASECHK.TRANS64 P0, [R2+URZ+0x50], R4 ;  /* 0x00005004020085a7 */ /* 0x000ea400080010ff */
[----:B--2---:R-:W-:Y:S05]  /*9450*/  @!P0 BRA `(.L_x_134) ;  /* 0xfffffffc00f08947 */ /* 0x004fea000383ffff */
[----:B------:R-:W-:Y:S05]  /*9460*/  BRA `(.L_x_28) ;  /* 0xffffff8400c07947 */ /* 0x000fea000383ffff */
.L_x_33:
[----:B-1----:R1:W2:Y:S02]  /*9470*/  SYNCS.PHASECHK.TRANS64.TRYWAIT P0, [R2+URZ+0xf0], R3 ;  /* 0x0000f003020075a7 */ /* 0x0022a400080011ff */
[----:B--2---:R-:W-:Y:S05]  /*9480*/  @!P0 NANOSLEEP.SYNCS 0x989680 ;  /* 0x009896800000895d */ /* 0x004fea0003900000 */
[----:B------:R-:W2:Y:S02]  /*9490*/  @!P0 SYNCS.PHASECHK.TRANS64 P0, [R2+URZ+0xf0], R3 ;  /* 0x0000f003020085a7 */ /* 0x000ea400080010ff */
[----:B--2---:R-:W-:Y:S05]  /*94a0*/  @!P0 BRA `(.L_x_33) ;  /* 0xfffffffc00f08947 */ /* 0x004fea000383ffff */
[----:B------:R-:W-:Y:S05]  /*94b0*/  BRA `(.L_x_135) ;  /* 0xffffff8800507947 */ /* 0x000fea000383ffff */
.L_x_37:
[----:B----4-:R-:W-:-:S07]  /*94c0*/  MOV R0, UR5 ;  /* 0x0000000500007c02 */ /* 0x010fce0008000f00 */
.L_x_136:
[----:B-1----:R1:W2:Y:S02]  /*94d0*/  SYNCS.PHASECHK.TRANS64.TRYWAIT P0, [R0+URZ], R2 ;  /* 0x00000002000075a7 */ /* 0x0022a400080011ff */
[----:B--2---:R-:W-:Y:S05]  /*94e0*/  @!P0 NANOSLEEP.SYNCS 0x989680 ;  /* 0x009896800000895d */ /* 0x004fea0003900000 */
[----:B------:R-:W2:Y:S02]  /*94f0*/  @!P0 SYNCS.PHASECHK.TRANS64 P0, [R0+URZ], R2 ;  /* 0x00000002000085a7 */ /* 0x000ea400080010ff */
[----:B--2---:R-:W-:Y:S05]  /*9500*/  @!P0 BRA `(.L_x_136) ;  /* 0xfffffffc00f08947 */ /* 0x004fea000383ffff */
[----:B------:R-:W-:Y:S05]  /*9510*/  BRA `(.L_x_137) ;  /* 0xffffff8c00c07947 */ /* 0x000fea000383ffff */
.L_x_38:
[----:B----4-:R-:W-:-:S07]  /*9520*/  MOV R0, UR5 ;  /* 0x0000000500007c02 */ /* 0x010fce0008000f00 */
.L_x_138:
[----:B-1----:R1:W2:Y:S02]  /*9530*/  SYNCS.PHASECHK.TRANS64.TRYWAIT P0, [R0+URZ], R3 ;  /* 0x00000003000075a7 */ /* 0x0022a400080011ff */
[----:B--2---:R-:W-:Y:S05]  /*9540*/  @!P0 NANOSLEEP.SYNCS 0x989680 ;  /* 0x009896800000895d */ /* 0x004fea0003900000 */
[----:B------:R-:W2:Y:S02]  /*9550*/  @!P0 SYNCS.PHASECHK.TRANS64 P0, [R0+URZ], R3 ;  /* 0x00000003000085a7 */ /* 0x000ea400080010ff */
[----:B--2---:R-:W-:Y:S05]  /*9560*/  @!P0 BRA `(.L_x_138) ;  /* 0xfffffffc00f08947 */ /* 0x004fea000383ffff */
[----:B------:R-:W-:Y:S05]  /*9570*/  BRA `(.L_x_139) ;  /* 0xffffff8c00cc7947 */ /* 0x000fea000383ffff */
.L_x_39:
[----:B----4-:R-:W-:-:S07]  /*9580*/  MOV R0, UR5 ;  /* 0x0000000500007c02 */ /* 0x010fce0008000f00 */
.L_x_140:
[----:B-1----:R1:W2:Y:S02]  /*9590*/  SYNCS.PHASECHK.TRANS64.TRYWAIT P0, [R0+URZ], R3 ;  /* 0x00000003000075a7 */ /* 0x0022a400080011ff */
[----:B--2---:R-:W-:Y:S05]  /*95a0*/  @!P0 NANOSLEEP.SYNCS 0x989680 ;  /* 0x009896800000895d */ /* 0x004fea0003900000 */
[----:B------:R-:W2:Y:S02]  /*95b0*/  @!P0 SYNCS.PHASECHK.TRANS64 P0, [R0+URZ], R3 ;  /* 0x00000003000085a7 */ /* 0x000ea400080010ff */
[----:B--2---:R-:W-:Y:S05]  /*95c0*/  @!P0 BRA `(.L_x_140) ;  /* 0xfffffffc00f08947 */ /* 0x004fea000383ffff */
[----:B------:R-:W-:Y:S05]  /*95d0*/  BRA `(.L_x_141) ;  /* 0xffffff8c00d87947 */ /* 0x000fea000383ffff */
.L_x_40:
[----:B----4-:R-:W-:-:S07]  /*95e0*/  MOV R0, UR5 ;  /* 0x0000000500007c02 */ /* 0x010fce0008000f00 */
.L_x_142:
[----:B-1----:R1:W2:Y:S02]  /*95f0*/  SYNCS.PHASECHK.TRANS64.TRYWAIT P0, [R0+URZ], R3 ;  /* 0x00000003000075a7 */ /* 0x0022a400080011ff */
[----:B--2---:R-:W-:Y:S05]  /*9600*/  @!P0 NANOSLEEP.SYNCS 0x989680 ;  /* 0x009896800000895d */ /* 0x004fea0003900000 */
[----:B------:R-:W2:Y:S02]  /*9610*/  @!P0 SYNCS.PHASECHK.TRANS64 P0, [R0+URZ], R3 ;  /* 0x00000003000085a7 */ /* 0x000ea400080010ff */
[----:B--2---:R-:W-:Y:S05]  /*9620*/  @!P0 BRA `(.L_x_142) ;  /* 0xfffffffc00f08947 */ /* 0x004fea000383ffff */
[----:B------:R-:W-:Y:S05]  /*9630*/  BRA `(.L_x_143) ;  /* 0xffffff8c00e47947 */ /* 0x000fea000383ffff */
.L_x_41:
[----:B----4-:R-:W-:-:S07]  /*9640*/  MOV R0, UR5 ;  /* 0x0000000500007c02 */ /* 0x010fce0008000f00 */
.L_x_144:
[----:B-1----:R1:W2:Y:S02]  /*9650*/  SYNCS.PHASECHK.TRANS64.TRYWAIT P0, [R0+URZ], R3 ;  /* 0x00000003000075a7 */ /* 0x0022a400080011ff */
[----:B--2---:R-:W-:Y:S05]  /*9660*/  @!P0 NANOSLEEP.SYNCS 0x989680 ;  /* 0x009896800000895d */ /* 0x004fea0003900000 */
[----:B------:R-:W2:Y:S02]  /*9670*/  @!P0 SYNCS.PHASECHK.TRANS64 P0, [R0+URZ], R3 ;  /* 0x00000003000085a7 */ /* 0x000ea400080010ff */
[----:B--2---:R-:W-:Y:S05]  /*9680*/  @!P0 BRA `(.L_x_144) ;  /* 0xfffffffc00f08947 */ /* 0x004fea000383ffff */
[----:B------:R-:W-:Y:S05]  /*9690*/  BRA `(.L_x_145) ;  /* 0xffffff8c00f07947 */ /* 0x000fea000383ffff */
.L_x_42:
[----:B----4-:R-:W-:-:S07]  /*96a0*/  MOV R0, UR5 ;  /* 0x0000000500007c02 */ /* 0x010fce0008000f00 */
.L_x_146:
[----:B-1----:R1:W2:Y:S02]  /*96b0*/  SYNCS.PHASECHK.TRANS64.TRYWAIT P0, [R0+URZ], R3 ;  /* 0x00000003000075a7 */ /* 0x0022a400080011ff */
[----:B--2---:R-:W-:Y:S05]  /*96c0*/  @!P0 NANOSLEEP.SYNCS 0x989680 ;  /* 0x009896800000895d */ /* 0x004fea0003900000 */
[----:B------:R-:W2:Y:S02]  /*96d0*/  @!P0 SYNCS.PHASECHK.TRANS64 P0, [R0+URZ], R3 ;  /* 0x00000003000085a7 */ /* 0x000ea400080010ff */
[----:B--2---:R-:W-:Y:S05]  /*96e0*/  @!P0 BRA `(.L_x_146) ;  /* 0xfffffffc00f08947 */ /* 0x004fea000383ffff */
[----:B------:R-:W-:Y:S05]  /*96f0*/  BRA `(.L_x_147) ;  /* 0xffffff8c00fc7947 */ /* 0x000fea000383ffff */
.L_x_43:
[----:B----4-:R-:W-:-:S07]  /*9700*/  MOV R0, UR5 ;  /* 0x0000000500007c02 */ /* 0x010fce0008000f00 */
.L_x_148:
[----:B-1----:R1:W2:Y:S02]  /*9710*/  SYNCS.PHASECHK.TRANS64.TRYWAIT P0, [R0+URZ], R3 ;  /* 0x00000003000075a7 */ /* 0x0022a400080011ff */
[----:B--2---:R-:W-:Y:S05]  /*9720*/  @!P0 NANOSLEEP.SYNCS 0x989680 ;  /* 0x009896800000895d */ /* 0x004fea0003900000 */
[----:B------:R-:W2:Y:S02]  /*9730*/  @!P0 SYNCS.PHASECHK.TRANS64 P0, [R0+URZ], R3 ;  /* 0x00000003000085a7 */ /* 0x000ea400080010ff */
[----:B--2---:R-:W-:Y:S05]  /*9740*/  @!P0 BRA `(.L_x_148) ;  /* 0xfffffffc00f08947 */ /* 0x004fea000383ffff */
[----:B------:R-:W-:Y:S05]  /*9750*/  BRA `(.L_x_149) ;  /* 0xffffff9000087947 */ /* 0x000fea000383ffff */
.L_x_44:
[----:B----4-:R-:W-:-:S07]  /*9760*/  MOV R0, UR5 ;  /* 0x0000000500007c02 */ /* 0x010fce0008000f00 */
.L_x_150:
[----:B-1----:R1:W2:Y:S02]  /*9770*/  SYNCS.PHASECHK.TRANS64.TRYWAIT P0, [R0+URZ], R3 ;  /* 0x00000003000075a7 */ /* 0x0022a400080011ff */
[----:B--2---:R-:W-:Y:S05]  /*9780*/  @!P0 NANOSLEEP.SYNCS 0x989680 ;  /* 0x009896800000895d */ /* 0x004fea0003900000 */
[----:B------:R-:W2:Y:S02]  /*9790*/  @!P0 SYNCS.PHASECHK.TRANS64 P0, [R0+URZ], R3 ;  /* 0x00000003000085a7 */ /* 0x000ea400080010ff */
[----:B--2---:R-:W-:Y:S05]  /*97a0*/  @!P0 BRA `(.L_x_150) ;  /* 0xfffffffc00f08947 */ /* 0x004fea000383ffff */
[----:B------:R-:W-:Y:S05]  /*97b0*/  BRA `(.L_x_151) ;  /* 0xffffff9000147947 */ /* 0x000fea000383ffff */
.L_x_45:
[----:B----4-:R-:W-:-:S07]  /*97c0*/  MOV R0, UR5 ;  /* 0x0000000500007c02 */ /* 0x010fce0008000f00 */
.L_x_152:
[----:B-1----:R1:W2:Y:S02]  /*97d0*/  SYNCS.PHASECHK.TRANS64.TRYWAIT P0, [R0+URZ], R3 ;  /* 0x00000003000075a7 */ /* 0x0022a400080011ff */
[----:B--2---:R-:W-:Y:S05]  /*97e0*/  @!P0 NANOSLEEP.SYNCS 0x989680 ;  /* 0x009896800000895d */ /* 0x004fea0003900000 */
[----:B------:R-:W2:Y:S02]  /*97f0*/  @!P0 SYNCS.PHASECHK.TRANS64 P0, [R0+URZ], R3 ;  /* 0x00000003000085a7 */ /* 0x000ea400080010ff */
[----:B--2---:R-:W-:Y:S05]  /*9800*/  @!P0 BRA `(.L_x_152) ;  /* 0xfffffffc00f08947 */ /* 0x004fea000383ffff */
[----:B------:R-:W-:Y:S05]  /*9810*/  BRA `(.L_x_153) ;  /* 0xffffff9000207947 */ /* 0x000fea000383ffff */
.L_x_48:
[----:B-1----:R1:W2:Y:S02]  /*9820*/  SYNCS.PHASECHK.TRANS64.TRYWAIT P0, [R0+URZ+0x150], R4 ;  /* 0x00015004000075a7 */ /* 0x0022a400080011ff */
[----:B--2---:R-:W-:Y:S05]  /*9830*/  @!P0 NANOSLEEP.SYNCS 0x989680 ;  /* 0x009896800000895d */ /* 0x004fea0003900000 */
[----:B------:R-:W2:Y:S02]  /*9840*/  @!P0 SYNCS.PHASECHK.TRANS64 P0, [R0+URZ+0x150], R4 ;  /* 0x00015004000085a7 */ /* 0x000ea400080010ff */
[----:B--2---:R-:W-:Y:S05]  /*9850*/  @!P0 BRA `(.L_x_48) ;  /* 0xfffffffc00f08947 */ /* 0x004fea000383ffff */
[----:B------:R-:W-:Y:S05]  /*9860*/  BRA `(.L_x_154) ;  /* 0xffffff90007c7947 */ /* 0x000fea000383ffff */
.L_x_49:
[----:B------:R-:W-:-:S07]  /*9870*/  MOV R0, UR5 ;  /* 0x0000000500007c02 */ /* 0x000fce0008000f00 */
.L_x_155:
[----:B-1----:R1:W2:Y:S02]  /*9880*/  SYNCS.PHASECHK.TRANS64.TRYWAIT P0, [R0+URZ+0x100], R5 ;  /* 0x00010005000075a7 */ /* 0x0022a400080011ff */
[----:B--2---:R-:W-:Y:S05]  /*9890*/  @!P0 NANOSLEEP.SYNCS 0x989680 ;  /* 0x009896800000895d */ /* 0x004fea0003900000 */
[----:B------:R-:W2:Y:S02]  /*98a0*/  @!P0 SYNCS.PHASECHK.TRANS64 P0, [R0+URZ+0x100], R5 ;  /* 0x00010005000085a7 */ /* 0x000ea400080010ff */
[----:B--2---:R-:W-:Y:S05]  /*98b0*/  @!P0 BRA `(.L_x_155) ;  /* 0xfffffffc00f08947 */ /* 0x004fea000383ffff */
[----:B------:R-:W-:Y:S05]  /*98c0*/  BRA `(.L_x_156) ;  /* 0xffffff90008c7947 */ /* 0x000fea000383ffff */
.L_x_50:
[----:B-1----:R1:W2:Y:S02]  /*98d0*/  SYNCS.PHASECHK.TRANS64.TRYWAIT P1, [R0+URZ+0xf0], R4 ;  /* 0x0000f004000075a7 */ /* 0x0022a400080211ff */
[----:B--2---:R-:W-:Y:S05]  /*98e0*/  @!P1 NANOSLEEP.SYNCS 0x989680 ;  /* 0x009896800000995d */ /* 0x004fea0003900000 */
[----:B------:R-:W2:Y:S02]  /*98f0*/  @!P1 SYNCS.PHASECHK.TRANS64 P1, [R0+URZ+0xf0], R4 ;  /* 0x0000f004000095a7 */ /* 0x000ea400080210ff */
[----:B--2---:R-:W-:Y:S05]  /*9900*/  @!P1 BRA `(.L_x_50) ;  /* 0xfffffffc00f09947 */ /* 0x004fea000383ffff */
[----:B------:R-:W-:Y:S05]  /*9910*/  BRA `(.L_x_157) ;  /* 0xffffff9000bc7947 */ /* 0x000fea000383ffff */
.L_x_53:
[----:B------:R-:W-:-:S07]  /*9920*/  MOV R0, UR5 ;  /* 0x0000000500007c02 */ /* 0x000fce0008000f00 */
.L_x_158:
[----:B-1----:R1:W2:Y:S02]  /*9930*/  SYNCS.PHASECHK.TRANS64.TRYWAIT P0, [R0+URZ+0x100], R2 ;  /* 0x00010002000075a7 */ /* 0x0022a400080011ff */
[----:B--2---:R-:W-:Y:S05]  /*9940*/  @!P0 NANOSLEEP.SYNCS 0x989680 ;  /* 0x009896800000895d */ /* 0x004fea0003900000 */
[----:B------:R-:W2:Y:S02]  /*9950*/  @!P0 SYNCS.PHASECHK.TRANS64 P0, [R0+URZ+0x100], R2 ;  /* 0x00010002000085a7 */ /* 0x000ea400080010ff */
[----:B--2---:R-:W-:Y:S05]  /*9960*/  @!P0 BRA `(.L_x_158) ;  /* 0xfffffffc00f08947 */ /* 0x004fea000383ffff */
[----:B------:R-:W-:Y:S05]  /*9970*/  BRA `(.L_x_52) ;  /* 0xffffff9400107947 */ /* 0x000fea000383ffff */
.L_x_60:
[----:B-1----:R1:W2:Y:S02]  /*9980*/  SYNCS.PHASECHK.TRANS64.TRYWAIT P1, [R0+URZ+0xf0], R2 ;  /* 0x0000f002000075a7 */ /* 0x0022a400080211ff */
[----:B--2---:R-:W-:Y:S05]  /*9990*/  @!P1 NANOSLEEP.SYNCS 0x989680 ;  /* 0x009896800000995d */ /* 0x004fea0003900000 */
[----:B------:R-:W2:Y:S02]  /*99a0*/  @!P1 SYNCS.PHASECHK.TRANS64 P1, [R0+URZ+0xf0], R2 ;  /* 0x0000f002000095a7 */ /* 0x000ea400080210ff */
[----:B--2---:R-:W-:Y:S05]  /*99b0*/  @!P1 BRA `(.L_x_60) ;  /* 0xfffffffc00f09947 */ /* 0x004fea000383ffff */
[----:B------:R-:W-:Y:S05]  /*99c0*/  BRA `(.L_x_159) ;  /* 0xffffff9800707947 */ /* 0x000fea000383ffff */
.L_x_61:
[----:B------:R-:W-:-:S07]  /*99d0*/  MOV R2, UR8 ;  /* 0x0000000800027c02 */ /* 0x000fce0008000f00 */
.L_x_160:
[----:B-1----:R1:W2:Y:S02]  /*99e0*/  SYNCS.PHASECHK.TRANS64.TRYWAIT P0, [R2+URZ+0x130], R0 ;  /* 0x00013000020075a7 */ /* 0x0022a400080011ff */
[----:B--2---:R-:W-:Y:S05]  /*99f0*/  @!P0 NANOSLEEP.SYNCS 0x989680 ;  /* 0x009896800000895d */ /* 0x004fea0003900000 */
[----:B------:R-:W2:Y:S02]  /*9a00*/  @!P0 SYNCS.PHASECHK.TRANS64 P0, [R2+URZ+0x130], R0 ;  /* 0x00013000020085a7 */ /* 0x000ea400080010ff */
[----:B--2---:R-:W-:Y:S05]  /*9a10*/  @!P0 BRA `(.L_x_160) ;  /* 0xfffffffc00f08947 */ /* 0x004fea000383ffff */
[----:B------:R-:W-:Y:S05]  /*9a20*/  BRA `(.L_x_161) ;  /* 0xffffff9800c07947 */ /* 0x000fea000383ffff */
.L_x_64:
[----:B------:R-:W-:Y:S07]  /*9a30*/  MOV R0, UR7 ;  /* 0x0000000700007c02 */ /* 0x000fee0008000f00 */
.L_x_162:
[----:B-1----:R1:W2:Y:S02]  /*9a40*/  SYNCS.PHASECHK.TRANS64.TRYWAIT P0, [R0+URZ], R2 ;  /* 0x00000002000075a7 */ /* 0x0022a400080011ff */
[----:B--2---:R-:W-:Y:S05]  /*9a50*/  @!P0 NANOSLEEP.SYNCS 0x989680 ;  /* 0x009896800000895d */ /* 0x004fea0003900000 */
[----:B------:R-:W2:Y:S02]  /*9a60*/  @!P0 SYNCS.PHASECHK.TRANS64 P0, [R0+URZ], R2 ;  /* 0x00000002000085a7 */ /* 0x000ea400080010ff */
[----:B--2---:R-:W-:Y:S05]  /*9a70*/  @!P0 BRA `(.L_x_162) ;  /* 0xfffffffc00f08947 */ /* 0x004fea000383ffff */
[----:B------:R-:W-:Y:S05]  /*9a80*/  BRA `(.L_x_63) ;  /* 0xffffff9800dc7947 */ /* 0x000fea000383ffff */
.L_x_67:
[----:B------:R-:W-:-:S07]  /*9a90*/  MOV R0, UR5 ;  /* 0x0000000500007c02 */ /* 0x000fce0008000f00 */
.L_x_163:
[----:B--2---:R2:W3:Y:S02]  /*9aa0*/  SYNCS.PHASECHK.TRANS64.TRYWAIT P0, [R0+URZ], R2 ;  /* 0x00000002000075a7 */ /* 0x0044e400080011ff */
[----:B---3--:R-:W-:Y:S05]  /*9ab0*/  @!P0 NANOSLEEP.SYNCS 0x989680 ;  /* 0x009896800000895d */ /* 0x008fea0003900000 */
[----:B------:R-:W3:Y:S02]  /*9ac0*/  @!P0 SYNCS.PHASECHK.TRANS64 P0, [R0+URZ], R2 ;  /* 0x00000002000085a7 */ /* 0x000ee400080010ff */
[----:B---3--:R-:W-:Y:S05]  /*9ad0*/  @!P0 BRA `(.L_x_163) ;  /* 0xfffffffc00f08947 */ /* 0x008fea000383ffff */
[----:B------:R-:W-:Y:S05]  /*9ae0*/  BRA `(.L_x_164) ;  /* 0xffffff9c00907947 */ /* 0x000fea000383ffff */
.L_x_68:
[----:B------:R-:W-:-:S07]  /*9af0*/  MOV R0, UR5 ;  /* 0x0000000500007c02 */ /* 0x000fce0008000f00 */
.L_x_165:
[----:B-1----:R1:W2:Y:S02]  /*9b00*/  SYNCS.PHASECHK.TRANS64.TRYWAIT P0, [R0+URZ], R3 ;  /* 0x00000003000075a7 */ /* 0x0022a400080011ff */
[----:B--2---:R-:W-:Y:S05]  /*9b10*/  @!P0 NANOSLEEP.SYNCS 0x989680 ;  /* 0x009896800000895d */ /* 0x004fea0003900000 */
[----:B------:R-:W2:Y:S02]  /*9b20*/  @!P0 SYNCS.PHASECHK.TRANS64 P0, [R0+URZ], R3 ;  /* 0x00000003000085a7 */ /* 0x000ea400080010ff */
[----:B--2---:R-:W-:Y:S05]  /*9b30*/  @!P0 BRA `(.L_x_165) ;  /* 0xfffffffc00f08947 */ /* 0x004fea000383ffff */
[----:B------:R-:W-:Y:S05]  /*9b40*/  BRA `(.L_x_166) ;  /* 0xffffff9c009c7947 */ /* 0x000fea000383ffff */
.L_x_69:
[----:B------:R-:W-:-:S07]  /*9b50*/  MOV R0, UR5 ;  /* 0x0000000500007c02 */ /* 0x000fce0008000f00 */
.L_x_167:
[----:B-1----:R1:W2:Y:S02]  /*9b60*/  SYNCS.PHASECHK.TRANS64.TRYWAIT P0, [R0+URZ], R3 ;  /* 0x00000003000075a7 */ /* 0x0022a400080011ff */
[----:B--2---:R-:W-:Y:S05]  /*9b70*/  @!P0 NANOSLEEP.SYNCS 0x989680 ;  /* 0x009896800000895d */ /* 0x004fea0003900000 */
[----:B------:R-:W2:Y:S02]  /*9b80*/  @!P0 SYNCS.PHASECHK.TRANS64 P0, [R0+URZ], R3 ;  /* 0x00000003000085a7 */ /* 0x000ea400080010ff */
[----:B--2---:R-:W-:Y:S05]  /*9b90*/  @!P0 BRA `(.L_x_167) ;  /* 0xfffffffc00f08947 */ /* 0x004fea000383ffff */
[----:B------:R-:W-:Y:S05]  /*9ba0*/  BRA `(.L_x_168) ;  /* 0xffffff9c00a87947 */ /* 0x000fea000383ffff */
.L_x_70:
[----:B-1----:R-:W-:-:S07]  /*9bb0*/  MOV R0, UR7 ;  /* 0x0000000700007c02 */ /* 0x002fce0008000f00 */
.L_x_169:
[----:B-1----:R1:W2:Y:S02]  /*9bc0*/  SYNCS.PHASECHK.TRANS64.TRYWAIT P0, [R0+URZ], R2 ;  /* 0x00000002000075a7 */ /* 0x0022a400080011ff */
[----:B--2---:R-:W-:Y:S05]  /*9bd0*/  @!P0 NANOSLEEP.SYNCS 0x989680 ;  /* 0x009896800000895d */ /* 0x004fea0003900000 */
[----:B------:R-:W2:Y:S02]  /*9be0*/  @!P0 SYNCS.PHASECHK.TRANS64 P0, [R0+URZ], R2 ;  /* 0x00000002000085a7 */ /* 0x000ea400080010ff */
[----:B--2---:R-:W-:Y:S05]  /*9bf0*/  @!P0 BRA `(.L_x_169) ;  /* 0xfffffffc00f08947 */ /* 0x004fea000383ffff */
[----:B------:R-:W-:Y:S05]  /*9c00*/  BRA `(.L_x_170) ;  /* 0xffffff9c00b47947 */ /* 0x000fea000383ffff */
.L_x_75:
[----:B--2---:R2:W3:Y:S02]  /*9c10*/  SYNCS.PHASECHK.TRANS64.TRYWAIT P0, [R0+URZ+0xf0], R2 ;  /* 0x0000f002000075a7 */ /* 0x0044e400080011ff */
[----:B---3--:R-:W-:Y:S05]  /*9c20*/  @!P0 NANOSLEEP.SYNCS 0x989680 ;  /* 0x009896800000895d */ /* 0x008fea0003900000 */
[----:B------:R-:W3:Y:S02]  /*9c30*/  @!P0 SYNCS.PHASECHK.TRANS64 P0, [R0+URZ+0xf0], R2 ;  /* 0x0000f002000085a7 */ /* 0x000ee400080010ff */
[----:B---3--:R-:W-:Y:S05]  /*9c40*/  @!P0 BRA `(.L_x_75) ;  /* 0xfffffffc00f08947 */ /* 0x008fea000383ffff */
[----:B------:R-:W-:Y:S05]  /*9c50*/  BRA `(.L_x_171) ;  /* 0xffffffa000c07947 */ /* 0x000fea000383ffff */
.L_x_78:
[----:B------:R-:W-:Y:S07]  /*9c60*/  MOV R0, UR7 ;  /* 0x0000000700007c02 */ /* 0x000fee0008000f00 */
.L_x_172:
[----:B--2---:R2:W3:Y:S02]  /*9c70*/  SYNCS.PHASECHK.TRANS64.TRYWAIT P0, [R0+URZ+0xe8], R2 ;  /* 0x0000e802000075a7 */ /* 0x0044e400080011ff */
[----:B---3--:R-:W-:Y:S05]  /*9c80*/  @!P0 NANOSLEEP.SYNCS 0x989680 ;  /* 0x009896800000895d */ /* 0x008fea0003900000 */
[----:B------:R-:W3:Y:S02]  /*9c90*/  @!P0 SYNCS.PHASECHK.TRANS64 P0, [R0+URZ+0xe8], R2 ;  /* 0x0000e802000085a7 */ /* 0x000ee400080010ff */
[----:B---3--:R-:W-:Y:S05]  /*9ca0*/  @!P0 BRA `(.L_x_172) ;  /* 0xfffffffc00f08947 */ /* 0x008fea000383ffff */
[----:B------:R-:W-:Y:S05]  /*9cb0*/  BRA `(.L_x_77) ;  /* 0xffffffa400a07947 */ /* 0x000fea000383ffff */
.L_x_81:
[----:B------:R-:W-:Y:S07]  /*9cc0*/  MOV R0, UR7 ;  /* 0x0000000700007c02 */ /* 0x000fee0008000f00 */
.L_x_173:
[----:B-1----:R1:W2:Y:S02]  /*9cd0*/  SYNCS.PHASECHK.TRANS64.TRYWAIT P0, [R0+URZ+0xc0], R14 ;  /* 0x0000c00e000075a7 */ /* 0x0022a400080011ff */
[----:B--2---:R-:W-:Y:S05]  /*9ce0*/  @!P0 NANOSLEEP.SYNCS 0x989680 ;  /* 0x009896800000895d */ /* 0x004fea0003900000 */
[----:B------:R-:W2:Y:S02]  /*9cf0*/  @!P0 SYNCS.PHASECHK.TRANS64 P0, [R0+URZ+0xc0], R14 ;  /* 0x0000c00e000085a7 */ /* 0x000ea400080010ff */
[----:B--2---:R-:W-:Y:S05]  /*9d00*/  @!P0 BRA `(.L_x_173) ;  /* 0xfffffffc00f08947 */ /* 0x004fea000383ffff */
[----:B------:R-:W-:Y:S05]  /*9d10*/  BRA `(.L_x_174) ;  /* 0xffffffa800187947 */ /* 0x000fea000383ffff */
.L_x_82:
[----:B------:R-:W-:Y:S07]  /*9d20*/  MOV R0, UR7 ;  /* 0x0000000700007c02 */ /* 0x000fee0008000f00 */
.L_x_175:
[----:B-1----:R1:W2:Y:S02]  /*9d30*/  SYNCS.PHASECHK.TRANS64.TRYWAIT P0, [R0+URZ+0xc8], R14 ;  /* 0x0000c80e000075a7 */ /* 0x0022a400080011ff */
[----:B--2---:R-:W-:Y:S05]  /*9d40*/  @!P0 NANOSLEEP.SYNCS 0x989680 ;  /* 0x009896800000895d */ /* 0x004fea0003900000 */
[----:B------:R-:W2:Y:S02]  /*9d50*/  @!P0 SYNCS.PHASECHK.TRANS64 P0, [R0+URZ+0xc8], R14 ;  /* 0x0000c80e000085a7 */ /* 0x000ea400080010ff */
[----:B--2---:R-:W-:Y:S05]  /*9d60*/  @!P0 BRA `(.L_x_175) ;  /* 0xfffffffc00f08947 */ /* 0x004fea000383ffff */
[----:B------:R-:W-:Y:S05]  /*9d70*/  BRA `(.L_x_176) ;  /* 0xffffffa800507947 */ /* 0x000fea000383ffff */
.L_x_83:
[----:B------:R-:W-:Y:S07]  /*9d80*/  MOV R0, UR7 ;  /* 0x0000000700007c02 */ /* 0x000fee0008000f00 */
.L_x_177:
[----:B-1----:R1:W2:Y:S02]  /*9d90*/  SYNCS.PHASECHK.TRANS64.TRYWAIT P0, [R0+URZ+0xd0], R14 ;  /* 0x0000d00e000075a7 */ /* 0x0022a400080011ff */
[----:B--2---:R-:W-:Y:S05]  /*9da0*/  @!P0 NANOSLEEP.SYNCS 0x989680 ;  /* 0x009896800000895d */ /* 0x004fea0003900000 */
[----:B------:R-:W2:Y:S02]  /*9db0*/  @!P0 SYNCS.PHASECHK.TRANS64 P0, [R0+URZ+0xd0], R14 ;  /* 0x0000d00e000085a7 */ /* 0x000ea400080010ff */
[----:B--2---:R-:W-:Y:S05]  /*9dc0*/  @!P0 BRA `(.L_x_177) ;  /* 0xfffffffc00f08947 */ /* 0x004fea000383ffff */
[----:B------:R-:W-:Y:S05]  /*9dd0*/  BRA `(.L_x_178) ;  /* 0xffffffa800947947 */ /* 0x000fea000383ffff */
.L_x_84:
[----:B------:R-:W-:Y:S07]  /*9de0*/  MOV R0, UR7 ;  /* 0x0000000700007c02 */ /* 0x000fee0008000f00 */
.L_x_179:
[----:B-1----:R1:W2:Y:S02]  /*9df0*/  SYNCS.PHASECHK.TRANS64.TRYWAIT P0, [R0+URZ+0xd8], R14 ;  /* 0x0000d80e000075a7 */ /* 0x0022a400080011ff */
[----:B--2---:R-:W-:Y:S05]  /*9e00*/  @!P0 NANOSLEEP.SYNCS 0x989680 ;  /* 0x009896800000895d */ /* 0x004fea0003900000 */
[----:B------:R-:W2:Y:S02]  /*9e10*/  @!P0 SYNCS.PHASECHK.TRANS64 P0, [R0+URZ+0xd8], R14 ;  /* 0x0000d80e000085a7 */ /* 0x000ea400080010ff */
[----:B--2---:R-:W-:Y:S05]  /*9e20*/  @!P0 BRA `(.L_x_179) ;  /* 0xfffffffc00f08947 */ /* 0x004fea000383ffff */
[----:B------:R-:W-:Y:S05]  /*9e30*/  BRA `(.L_x_180) ;  /* 0xffffffac00187947 */ /* 0x000fea000383ffff */
.L_x_86:
[----:B------:R-:W-:-:S07]  /*9e40*/  MOV R0, UR7 ;  /* 0x0000000700007c02 */ /* 0x000fce0008000f00 */
.L_x_181:
[----:B-1----:R1:W3:Y:S02]  /*9e50*/  SYNCS.PHASECHK.TRANS64.TRYWAIT P0, [R0+URZ+0xc0], R2 ;  /* 0x0000c002000075a7 */ /* 0x0022e400080011ff */
[----:B---3--:R-:W-:Y:S05]  /*9e60*/  @!P0 NANOSLEEP.SYNCS 0x989680 ;  /* 0x009896800000895d */ /* 0x008fea0003900000 */
[----:B------:R-:W3:Y:S02]  /*9e70*/  @!P0 SYNCS.PHASECHK.TRANS64 P0, [R0+URZ+0xc0], R2 ;  /* 0x0000c002000085a7 */ /* 0x000ee400080010ff */
[----:B---3--:R-:W-:Y:S05]  /*9e80*/  @!P0 BRA `(.L_x_181) ;  /* 0xfffffffc00f08947 */ /* 0x008fea000383ffff */
[----:B------:R-:W-:Y:S05]  /*9e90*/  BRA `(.L_x_182) ;  /* 0xffffffac00887947 */ /* 0x000fea000383ffff */
.L_x_87:
[----:B-1----:R-:W-:-:S07]  /*9ea0*/  MOV R0, UR7 ;  /* 0x0000000700007c02 */ /* 0x002fce0008000f00 */
.L_x_183:
[----:B-1----:R1:W3:Y:S02]  /*9eb0*/  SYNCS.PHASECHK.TRANS64.TRYWAIT P0, [R0+URZ+0xc8], R2 ;  /* 0x0000c802000075a7 */ /* 0x0022e400080011ff */
[----:B---3--:R-:W-:Y:S05]  /*9ec0*/  @!P0 NANOSLEEP.SYNCS 0x989680 ;  /* 0x009896800000895d */ /* 0x008fea0003900000 */
[----:B------:R-:W3:Y:S02]  /*9ed0*/  @!P0 SYNCS.PHASECHK.TRANS64 P0, [R0+URZ+0xc8], R2 ;  /* 0x0000c802000085a7 */ /* 0x000ee400080010ff */
[----:B---3--:R-:W-:Y:S05]  /*9ee0*/  @!P0 BRA `(.L_x_183) ;  /* 0xfffffffc00f08947 */ /* 0x008fea000383ffff */
[----:B------:R-:W-:Y:S05]  /*9ef0*/  BRA `(.L_x_184) ;  /* 0xffffffac00787947 */ /* 0x000fea000383ffff */
.L_x_88:
[----:B-1----:R-:W-:-:S07]  /*9f00*/  MOV R0, UR7 ;  /* 0x0000000700007c02 */ /* 0x002fce0008000f00 */
.L_x_185:
[----:B-1----:R1:W3:Y:S02]  /*9f10*/  SYNCS.PHASECHK.TRANS64.TRYWAIT P0, [R0+URZ+0xd0], R2 ;  /* 0x0000d002000075a7 */ /* 0x0022e400080011ff */
[----:B---3--:R-:W-:Y:S05]  /*9f20*/  @!P0 NANOSLEEP.SYNCS 0x989680 ;  /* 0x009896800000895d */ /* 0x008fea0003900000 */
[----:B------:R-:W3:Y:S02]  /*9f30*/  @!P0 SYNCS.PHASECHK.TRANS64 P0, [R0+URZ+0xd0], R2 ;  /* 0x0000d002000085a7 */ /* 0x000ee400080010ff */
[----:B---3--:R-:W-:Y:S05]  /*9f40*/  @!P0 BRA `(.L_x_185) ;  /* 0xfffffffc00f08947 */ /* 0x008fea000383ffff */
[----:B------:R-:W-:Y:S05]  /*9f50*/  BRA `(.L_x_186) ;  /* 0xffffffac00687947 */ /* 0x000fea000383ffff */
.L_x_90:
[----:B--2---:R2:W4:Y:S02]  /*9f60*/  SYNCS.PHASECHK.TRANS64.TRYWAIT P0, [R0+URZ+0xf0], R2 ;  /* 0x0000f002000075a7 */ /* 0x00452400080011ff */
[----:B----4-:R-:W-:Y:S05]  /*9f70*/  @!P0 NANOSLEEP.SYNCS 0x989680 ;  /* 0x009896800000895d */ /* 0x010fea0003900000 */
[----:B------:R-:W4:Y:S02]  /*9f80*/  @!P0 SYNCS.PHASECHK.TRANS64 P0, [R0+URZ+0xf0], R2 ;  /* 0x0000f002000085a7 */ /* 0x000f2400080010ff */
[----:B----4-:R-:W-:Y:S05]  /*9f90*/  @!P0 BRA `(.L_x_90) ;  /* 0xfffffffc00f08947 */ /* 0x010fea000383ffff */
[----:B------:R-:W-:Y:S05]  /*9fa0*/  BRA `(.L_x_187) ;  /* 0xffffffb000347947 */ /* 0x000fea000383ffff */
.L_x_101:
[----:B-1----:R1:W3:Y:S02]  /*9fb0*/  SYNCS.PHASECHK.TRANS64.TRYWAIT P1, [R2+URZ+0xa0], R0 ;  /* 0x0000a000020075a7 */ /* 0x0022e400080211ff */
[----:B---3--:R-:W-:Y:S05]  /*9fc0*/  @!P1 NANOSLEEP.SYNCS 0x989680 ;  /* 0x009896800000995d */ /* 0x008fea0003900000 */
[----:B------:R-:W3:Y:S02]  /*9fd0*/  @!P1 SYNCS.PHASECHK.TRANS64 P1, [R2+URZ+0xa0], R0 ;  /* 0x0000a000020095a7 */ /* 0x000ee400080210ff */
[----:B---3--:R-:W-:Y:S05]  /*9fe0*/  @!P1 BRA `(.L_x_101) ;  /* 0xfffffffc00f09947 */ /* 0x008fea000383ffff */
[----:B------:R-:W-:Y:S05]  /*9ff0*/  BRA `(.L_x_100) ;  /* 0xffffffbc004c7947 */ /* 0x000fea000383ffff */
.L_x_103:
[----:B-1----:R1:W2:Y:S02]  /*a000*/  SYNCS.PHASECHK.TRANS64.TRYWAIT P0, [R113+URZ+0x110], R3 ;  /* 0x00011003710075a7 */ /* 0x0022a400080011ff */
[----:B--2---:R-:W-:Y:S05]  /*a010*/  @!P0 NANOSLEEP.SYNCS 0x989680 ;  /* 0x009896800000895d */ /* 0x004fea0003900000 */
[----:B------:R-:W2:Y:S02]  /*a020*/  @!P0 SYNCS.PHASECHK.TRANS64 P0, [R113+URZ+0x110], R3 ;  /* 0x00011003710085a7 */ /* 0x000ea400080010ff */
[----:B--2---:R-:W-:Y:S05]  /*a030*/  @!P0 BRA `(.L_x_103) ;  /* 0xfffffffc00f08947 */ /* 0x004fea000383ffff */
[----:B------:R-:W-:Y:S05]  /*a040*/  BRA `(.L_x_102) ;  /* 0xffffffbc00a07947 */ /* 0x000fea000383ffff */
.L_x_111:
[----:B--2---:R2:W3:Y:S02]  /*a050*/  SYNCS.PHASECHK.TRANS64.TRYWAIT P0, [R0+URZ+0xa0], R3 ;  /* 0x0000a003000075a7 */ /* 0x0044e400080011ff */
[----:B---3--:R-:W-:Y:S05]  /*a060*/  @!P0 NANOSLEEP.SYNCS 0x989680 ;  /* 0x009896800000895d */ /* 0x008fea0003900000 */
[----:B------:R-:W3:Y:S02]  /*a070*/  @!P0 SYNCS.PHASECHK.TRANS64 P0, [R0+URZ+0xa0], R3 ;  /* 0x0000a003000085a7 */ /* 0x000ee400080010ff */
[----:B---3--:R-:W-:Y:S05]  /*a080*/  @!P0 BRA `(.L_x_111) ;  /* 0xfffffffc00f08947 */ /* 0x008fea000383ffff */
[----:B------:R-:W-:Y:S05]  /*a090*/  BRA `(.L_x_110) ;  /* 0xffffffc800907947 */ /* 0x000fea000383ffff */
.L_x_119:
[----:B--2---:R2:W3:Y:S02]  /*a0a0*/  SYNCS.PHASECHK.TRANS64.TRYWAIT P0, [R0+URZ+0xa0], R4 ;  /* 0x0000a004000075a7 */ /* 0x0044e400080011ff */
[----:B---3--:R-:W-:Y:S05]  /*a0b0*/  @!P0 NANOSLEEP.SYNCS 0x989680 ;  /* 0x009896800000895d */ /* 0x008fea0003900000 */
[----:B------:R-:W3:Y:S02]  /*a0c0*/  @!P0 SYNCS.PHASECHK.TRANS64 P0, [R0+URZ+0xa0], R4 ;  /* 0x0000a004000085a7 */ /* 0x000ee400080010ff */
[----:B---3--:R-:W-:Y:S05]  /*a0d0*/  @!P0 BRA `(.L_x_119) ;  /* 0xfffffffc00f08947 */ /* 0x008fea000383ffff */
[----:B------:R-:W-:Y:S05]  /*a0e0*/  BRA `(.L_x_118) ;  /* 0xffffffd400d47947 */ /* 0x000fea000383ffff */
.L_x_127:
[----:B--2---:R2:W3:Y:S02]  /*a0f0*/  SYNCS.PHASECHK.TRANS64.TRYWAIT P0, [R0+URZ+0xa0], R4 ;  /* 0x0000a004000075a7 */ /* 0x0044e400080011ff */
[----:B---3--:R-:W-:Y:S05]  /*a100*/  @!P0 NANOSLEEP.SYNCS 0x989680 ;  /* 0x009896800000895d */ /* 0x008fea0003900000 */
[----:B------:R-:W3:Y:S02]  /*a110*/  @!P0 SYNCS.PHASECHK.TRANS64 P0, [R0+URZ+0xa0], R4 ;  /* 0x0000a004000085a7 */ /* 0x000ee400080010ff */
[----:B---3--:R-:W-:Y:S05]  /*a120*/  @!P0 BRA `(.L_x_127) ;  /* 0xfffffffc00f08947 */ /* 0x008fea000383ffff */
[----:B------:R-:W-:Y:S05]  /*a130*/  BRA `(.L_x_126) ;  /* 0xffffffe400247947 */ /* 0x000fea000383ffff */
        .weak           $__internal_0_$__cuda_sm10x_tcgen05_guardrail_trap_col_being_dealloced_not_returned_by_alloc
        .type           $__internal_0_$__cuda_sm10x_tcgen05_guardrail_trap_col_being_dealloced_not_returned_by_alloc,@function
        .size           $__internal_0_$__cuda_sm10x_tcgen05_guardrail_trap_col_being_dealloced_not_returned_by_alloc,($__internal_1_$__cuda_sm10x_tcgen05_guardrail_trap_phase_invalid_during_alloc - $__internal_0_$__cuda_sm10x_tcgen05_guardrail_trap_col_being_dealloced_not_returned_by_alloc)
$__internal_0_$__cuda_sm10x_tcgen05_guardrail_trap_col_being_dealloced_not_returned_by_alloc:
[----:B------:R-:W-:Y:S05]  /*a140*/  BPT.TRAP 0x1 ;  /* 0x000000040000795c */ /* 0x000fea0000300000 */
[----:B------:R-:W-:-:S04]  /*a150*/  HFMA2 R3, -RZ, RZ, 0, 0 ;  /* 0x00000000ff037431 */ /* 0x000fc800000001ff */
[----:B------:R-:W-:Y:S05]  /*a160*/  RET.REL.NODEC R2 `(_ZN7cutlass13device_kernelINS_4gemm6kernel13GemmUniversalIN4cute5tupleIJiiiiEEENS1_10collective13CollectiveMmaINS1_35MainloopSm100TmaUmmaWarpSpecializedILi10ELi2ELi4ENS5_IJNS4_1CILi1EEESB_SB_EEEEENS5_IJNSA_ILi64EEENSA_ILi256EEESE_EEENS_12float_e5m2_tENS5_IJlSB_lEEESH_SI_NS4_8TiledMMAINS4_8MMA_AtomIJNS4_10MMA_TraitsINS4_19SM100_MMA_F8F6F4_SSEJSH_SH_fSE_SF_NS4_17integral_constantINS4_4UMMA5MajorELSP_0EEESQ_NSN_INSO_7ScaleInELSR_0EEESS_EEEEEENS4_6LayoutISC_NS5_IJNSA_ILi0EEESW_SW_EEEEENS5_IJNS4_10UnderscoreESZ_SZ_EEEEENS4_13SM90_TMA_LOADENS4_14ComposedLayoutINS4_7SwizzleILi2ELi4ELi3EEENS4_18smem_ptr_flag_bitsILi8EEENSV_INS5_IJNSA_ILi8EEESE_EEENS5_IJSE_SB_EEEEEEEvNS4_8identityES12_S1C_vS1D_EENS_8epilogue10collective18CollectiveEpilogueINS1F_23Sm100TmaWarpSpecializedILi4ELi2ELi32ELb0ELb0EEEJSG_NS5_IJNSV_ISE_SB_EES1K_EEESH_SI_SH_SI_NS1F_6fusion15FusionCallbacksIS1J_NS1M_17LinearCombinationISH_fSH_fLNS_15FloatRoundStyleE2EEESG_S1L_JEEENS4_5SM1004TMEM4LOAD26SM100_TMEM_LOAD_16dp32b32xES12_S1C_NS4_39AutoVectorizingCopyWithAssumedAlignmentILi128EEENS4_14SM90_TMA_STOREES1C_S1X_S1X_EEEvvEEEEvNT_6ParamsE) ;  /* 0xffffff5c02a47950 */ /* 0x000fea0003c3ffff */
        .weak           $__internal_1_$__cuda_sm10x_tcgen05_guardrail_trap_phase_invalid_during_alloc
        .type           $__internal_1_$__cuda_sm10x_tcgen05_guardrail_trap_phase_invalid_during_alloc,@function
        .size           $__internal_1_$__cuda_sm10x_tcgen05_guardrail_trap_phase_invalid_during_alloc,($__internal_2_$__cuda_sm10x_tcgen05_guardrail_trap_unallocated_columns_being_dealloced - $__internal_1_$__cuda_sm10x_tcgen05_guardrail_trap_phase_invalid_during_alloc)
$__internal_1_$__cuda_sm10x_tcgen05_guardrail_trap_phase_invalid_during_alloc:
[----:B------:R-:W-:Y:S05]  /*a170*/  BPT.TRAP 0x1 ;  /* 0x000000040000795c */ /* 0x000fea0000300000 */
[----:B------:R-:W-:-:S04]  /*a180*/  MOV R3, 0x0 ;  /* 0x0000000000037802 */ /* 0x000fc80000000f00 */
[----:B------:R-:W-:Y:S05]  /*a190*/  RET.REL.NODEC R2 `(_ZN7cutlass13device_kernelINS_4gemm6kernel13GemmUniversalIN4cute5tupleIJiiiiEEENS1_10collective13CollectiveMmaINS1_35MainloopSm100TmaUmmaWarpSpecializedILi10ELi2ELi4ENS5_IJNS4_1CILi1EEESB_SB_EEEEENS5_IJNSA_ILi64EEENSA_ILi256EEESE_EEENS_12float_e5m2_tENS5_IJlSB_lEEESH_SI_NS4_8TiledMMAINS4_8MMA_AtomIJNS4_10MMA_TraitsINS4_19SM100_MMA_F8F6F4_SSEJSH_SH_fSE_SF_NS4_17integral_constantINS4_4UMMA5MajorELSP_0EEESQ_NSN_INSO_7ScaleInELSR_0EEESS_EEEEEENS4_6LayoutISC_NS5_IJNSA_ILi0EEESW_SW_EEEEENS5_IJNS4_10UnderscoreESZ_SZ_EEEEENS4_13SM90_TMA_LOADENS4_14ComposedLayoutINS4_7SwizzleILi2ELi4ELi3EEENS4_18smem_ptr_flag_bitsILi8EEENSV_INS5_IJNSA_ILi8EEESE_EEENS5_IJSE_SB_EEEEEEEvNS4_8identityES12_S1C_vS1D_EENS_8epilogue10collective18CollectiveEpilogueINS1F_23Sm100TmaWarpSpecializedILi4ELi2ELi32ELb0ELb0EEEJSG_NS5_IJNSV_ISE_SB_EES1K_EEESH_SI_SH_SI_NS1F_6fusion15FusionCallbacksIS1J_NS1M_17LinearCombinationISH_fSH_fLNS_15FloatRoundStyleE2EEESG_S1L_JEEENS4_5SM1004TMEM4LOAD26SM100_TMEM_LOAD_16dp32b32xES12_S1C_NS4_39AutoVectorizingCopyWithAssumedAlignmentILi128EEENS4_14SM90_TMA_STOREES1C_S1X_S1X_EEEvvEEEEvNT_6ParamsE) ;  /* 0xffffff5c02987950 */ /* 0x000fea0003c3ffff */
        .weak           $__internal_2_$__cuda_sm10x_tcgen05_guardrail_trap_unallocated_columns_being_dealloced
        .type           $__internal_2_$__cuda_sm10x_tcgen05_guardrail_trap_unallocated_columns_being_dealloced,@function
        .size           $__internal_2_$__cuda_sm10x_tcgen05_guardrail_trap_unallocated_columns_being_dealloced,(.L_x_189 - $__internal_2_$__cuda_sm10x_tcgen05_guardrail_trap_unallocated_columns_being_dealloced)
$__internal_2_$__cuda_sm10x_tcgen05_guardrail_trap_unallocated_columns_being_dealloced:
[----:B------:R-:W-:Y:S05]  /*a1a0*/  BPT.TRAP 0x1 ;  /* 0x000000040000795c */ /* 0x000fea0000300000 */
[----:B------:R-:W-:-:S04]  /*a1b0*/  HFMA2 R3, -RZ, RZ, 0, 0 ;  /* 0x00000000ff037431 */ /* 0x000fc800000001ff */
[----:B------:R-:W-:Y:S05]  /*a1c0*/  RET.REL.NODEC R2 `(_ZN7cutlass13device_kernelINS_4gemm6kernel13GemmUniversalIN4cute5tupleIJiiiiEEENS1_10collective13CollectiveMmaINS1_35MainloopSm100TmaUmmaWarpSpecializedILi10ELi2ELi4ENS5_IJNS4_1CILi1EEESB_SB_EEEEENS5_IJNSA_ILi64EEENSA_ILi256EEESE_EEENS_12float_e5m2_tENS5_IJlSB_lEEESH_SI_NS4_8TiledMMAINS4_8MMA_AtomIJNS4_10MMA_TraitsINS4_19SM100_MMA_F8F6F4_SSEJSH_SH_fSE_SF_NS4_17integral_constantINS4_4UMMA5MajorELSP_0EEESQ_NSN_INSO_7ScaleInELSR_0EEESS_EEEEEENS4_6LayoutISC_NS5_IJNSA_ILi0EEESW_SW_EEEEENS5_IJNS4_10UnderscoreESZ_SZ_EEEEENS4_13SM90_TMA_LOADENS4_14ComposedLayoutINS4_7SwizzleILi2ELi4ELi3EEENS4_18smem_ptr_flag_bitsILi8EEENSV_INS5_IJNSA_ILi8EEESE_EEENS5_IJSE_SB_EEEEEEEvNS4_8identityES12_S1C_vS1D_EENS_8epilogue10collective18CollectiveEpilogueINS1F_23Sm100TmaWarpSpecializedILi4ELi2ELi32ELb0ELb0EEEJSG_NS5_IJNSV_ISE_SB_EES1K_EEESH_SI_SH_SI_NS1F_6fusion15FusionCallbacksIS1J_NS1M_17LinearCombinationISH_fSH_fLNS_15FloatRoundStyleE2EEESG_S1L_JEEENS4_5SM1004TMEM4LOAD26SM100_TMEM_LOAD_16dp32b32xES12_S1C_NS4_39AutoVectorizingCopyWithAssumedAlignmentILi128EEENS4_14SM90_TMA_STOREES1C_S1X_S1X_EEEvvEEEEvNT_6ParamsE) ;  /* 0xffffff5c028c7950 */ /* 0x000fea0003c3ffff */
.L_x_188:
[----:B------:R-:W-:-:S00]  /*a1d0*/  BRA `(.L_x_188) ;  /* 0xfffffffc00fc7947 */ /* 0x000fc0000383ffff */
[----:B------:R-:W-:-:S00]  /*a1e0*/  NOP ;  /* 0x0000000000007918 */ /* 0x000fc00000000000 */
        /* <DEDUP_REMOVED lines=9> */
.L_x_189:


//--------------------- .nv.global.init           --------------------------
	.section	.nv.global.init,"aw",@progbits
.nv.global.init:
	.type		$str$27,@object
	.size		$str$27,($str$28 - $str$27)
$str$27:
        /*0000*/ 	.byte	0x28, 0x61, 0x64, 0x64, 0x72, 0x65, 0x73, 0x73, 0x20, 0x26, 0x20, 0x6d, 0x61, 0x73, 0x6b, 0x29
        /*0010*/ 	.byte	0x20, 0x3d, 0x3d, 0x20, 0x30, 0x00
	.type		$str$28,@object
	.size		$str$28,($str$26 - $str$28)
$str$28:
        /*0016*/ 	.byte	0x2f, 0x74, 0x6d, 0x70, 0x2f, 0x63, 0x75, 0x74, 0x6c, 0x61, 0x73, 0x73, 0x5f, 0x73, 0x77, 0x65
        /*0026*/ 	.byte	0x65, 0x70, 0x5f, 0x73, 0x72, 0x63, 0x2f, 0x69, 0x6e, 0x63, 0x6c, 0x75, 0x64, 0x65, 0x2f, 0x63
        /*0036*/ 	.byte	0x75, 0x74, 0x65, 0x2f, 0x70, 0x6f, 0x69, 0x6e, 0x74, 0x65, 0x72, 0x5f, 0x66, 0x6c, 0x61, 0x67
        /*0046*/ 	.byte	0x67, 0x65, 0x64, 0x2e, 0x68, 0x70, 0x70, 0x00
	.type		$str$26,@object
	.size		$str$26,($str$25 - $str$26)
$str$26:
        /*004e*/ 	.byte	0x2f, 0x74, 0x6d, 0x70, 0x2f, 0x63, 0x75, 0x74, 0x6c, 0x61, 0x73, 0x73, 0x5f, 0x73, 0x77, 0x65
        /*005e*/ 	.byte	0x65, 0x70, 0x5f, 0x73, 0x72, 0x63, 0x2f, 0x69, 0x6e, 0x63, 0x6c, 0x75, 0x64, 0x65, 0x2f, 0x63
        /*006e*/ 	.byte	0x75, 0x74, 0x65, 0x2f, 0x61, 0x74, 0x6f, 0x6d, 0x2f, 0x63, 0x6f, 0x70, 0x79, 0x5f, 0x74, 0x72
        /*007e*/ 	.byte	0x61, 0x69, 0x74, 0x73, 0x5f, 0x73, 0x6d, 0x31, 0x30, 0x30, 0x2e, 0x68, 0x70, 0x70, 0x00
	.type		$str$25,@object
	.size		$str$25,(__unnamed_1 - $str$25)
$str$25:
        /*008d*/ 	.byte	0x28, 0x28, 0x75, 0x69, 0x6e, 0x74, 0x33, 0x32, 0x5f, 0x74, 0x28, 0x74, 0x68, 0x72, 0x65, 0x61
        /*009d*/ 	.byte	0x64, 0x49, 0x64, 0x78, 0x2e, 0x78, 0x29, 0x20, 0x2f, 0x20, 0x33, 0x32, 0x29, 0x20, 0x25, 0x20
        /*00ad*/ 	.byte	0x34, 0x29, 0x20, 0x3d, 0x3d, 0x20, 0x28, 0x28, 0x28, 0x74, 0x6d, 0x65, 0x6d, 0x5f, 0x61, 0x64
        /*00bd*/ 	.byte	0x64, 0x72, 0x20, 0x3e, 0x3e, 0x20, 0x31, 0x36, 0x29, 0x20, 0x2f, 0x20, 0x33, 0x32, 0x29, 0x20
        /*00cd*/ 	.byte	0x25, 0x20, 0x34, 0x29, 0x00
	.type		__unnamed_1,@object
	.size		__unnamed_1,(__unnamed_2 - __unnamed_1)
__unnamed_1:
        /*00d2*/ 	.byte	0x61, 0x75, 0x74, 0x6f, 0x20, 0x63, 0x75, 0x74, 0x65, 0x3a, 0x3a, 0x61, 0x73, 0x5f, 0x70, 0x6f
        /* <DEDUP_REMOVED lines=24> */
        /*0262*/ 	.byte	0x3c, 0x34, 0x30, 0x39, 0x36, 0x3e, 0x3e, 0x3e, 0x3e, 0x5d, 0x00
	.type		__unnamed_2,@object
	.size		__unnamed_2,(__unnamed_3 - __unnamed_2)
__unnamed_2:
        /* <DEDUP_REMOVED lines=26> */
	.type		__unnamed_3,@object
	.size		__unnamed_3,(.L_3 - __unnamed_3)
__unnamed_3:
        /* <DEDUP_REMOVED lines=40> */
        /*0688*/ 	.byte	0x74, 0x65, 0x3a, 0x3a, 0x43, 0x3c, 0x30, 0x3e, 0x3e, 0x3e, 0x3e, 0x5d, 0x00
.L_3:


//--------------------- .nv.shared._ZN7cutlass13device_kernelINS_4gemm6kernel13GemmUniversalIN4cute5tupleIJiiiiEEENS1_10collective13CollectiveMmaINS1_35MainloopSm100TmaUmmaWarpSpecializedILi10ELi2ELi4ENS5_IJNS4_1CILi1EEESB_SB_EEEEENS5_IJNSA_ILi64EEENSA_ILi256EEESE_EEENS_12float_e5m2_tENS5_IJlSB_lEEESH_SI_NS4_8TiledMMAINS4_8MMA_AtomIJNS4_10MMA_TraitsINS4_19SM100_MMA_F8F6F4_SSEJSH_SH_fSE_SF_NS4_17integral_constantINS4_4UMMA5MajorELSP_0EEESQ_NSN_INSO_7ScaleInELSR_0EEESS_EEEEEENS4_6LayoutISC_NS5_IJNSA_ILi0EEESW_SW_EEEEENS5_IJNS4_10UnderscoreESZ_SZ_EEEEENS4_13SM90_TMA_LOADENS4_14ComposedLayoutINS4_7SwizzleILi2ELi4ELi3EEENS4_18smem_ptr_flag_bitsILi8EEENSV_INS5_IJNSA_ILi8EEESE_EEENS5_IJSE_SB_EEEEEEEvNS4_8identityES12_S1C_vS1D_EENS_8epilogue10collective18CollectiveEpilogueINS1F_23Sm100TmaWarpSpecializedILi4ELi2ELi32ELb0ELb0EEEJSG_NS5_IJNSV_ISE_SB_EES1K_EEESH_SI_SH_SI_NS1F_6fusion15FusionCallbacksIS1J_NS1M_17LinearCombinationISH_fSH_fLNS_15FloatRoundStyleE2EEESG_S1L_JEEENS4_5SM1004TMEM4LOAD26SM100_TMEM_LOAD_16dp32b32xES12_S1C_NS4_39AutoVectorizingCopyWithAssumedAlignmentILi128EEENS4_14SM90_TMA_STOREES1C_S1X_S1X_EEEvvEEEEvNT_6ParamsE --------------------------
	.section	.nv.shared._ZN7cutlass13device_kernelINS_4gemm6kernel13GemmUniversalIN4cute5tupleIJiiiiEEENS1_10collective13CollectiveMmaINS1_35MainloopSm100TmaUmmaWarpSpecializedILi10ELi2ELi4ENS5_IJNS4_1CILi1EEESB_SB_EEEEENS5_IJNSA_ILi64EEENSA_ILi256EEESE_EEENS_12float_e5m2_tENS5_IJlSB_lEEESH_SI_NS4_8TiledMMAINS4_8MMA_AtomIJNS4_10MMA_TraitsINS4_19SM100_MMA_F8F6F4_SSEJSH_SH_fSE_SF_NS4_17integral_constantINS4_4UMMA5MajorELSP_0EEESQ_NSN_INSO_7ScaleInELSR_0EEESS_EEEEEENS4_6LayoutISC_NS5_IJNSA_ILi0EEESW_SW_EEEEENS5_IJNS4_10UnderscoreESZ_SZ_EEEEENS4_13SM90_TMA_LOADENS4_14ComposedLayoutINS4_7SwizzleILi2ELi4ELi3EEENS4_18smem_ptr_flag_bitsILi8EEENSV_INS5_IJNSA_ILi8EEESE_EEENS5_IJSE_SB_EEEEEEEvNS4_8identityES12_S1C_vS1D_EENS_8epilogue10collective18CollectiveEpilogueINS1F_23Sm100TmaWarpSpecializedILi4ELi2ELi32ELb0ELb0EEEJSG_NS5_IJNSV_ISE_SB_EES1K_EEESH_SI_SH_SI_NS1F_6fusion15FusionCallbacksIS1J_NS1M_17LinearCombinationISH_fSH_fLNS_15FloatRoundStyleE2EEESG_S1L_JEEENS4_5SM1004TMEM4LOAD26SM100_TMEM_LOAD_16dp32b32xES12_S1C_NS4_39AutoVectorizingCopyWithAssumedAlignmentILi128EEENS4_14SM90_TMA_STOREES1C_S1X_S1X_EEEvvEEEEvNT_6ParamsE,"aw",@nobits
	.sectionflags	@""
	.align	16
	.zero		1024


//--------------------- .nv.shared.reserved.0     --------------------------
	.section	.nv.shared.reserved.0,"aw",@nobits
	.weak		__nv_reservedSMEM_offset_0_alias
	.size		__nv_reservedSMEM_offset_0_alias, 0, 64
	.other		__nv_reservedSMEM_offset_0_alias,@"STO_CUDA_RESERVED_SHARED STV_DEFAULT"
__nv_reservedSMEM_offset_0_alias:
	.zero		0
.nv.shared.reserved.0:
	.zero		64
	.weak		__nv_reservedSMEM_tcgen05_partition
	.type		__nv_reservedSMEM_tcgen05_partition,@object
	.size		__nv_reservedSMEM_tcgen05_partition,(.L_0 - __nv_reservedSMEM_tcgen05_partition)
__nv_reservedSMEM_tcgen05_partition:
	.zero		32
.L_0:


//--------------------- .nv.global                --------------------------
	.section	.nv.global,"aw",@nobits
.nv.global:
	.type		_ZN39_INTERNAL_5107210e_4_k_cu_66f3f935_77734cute1_E,@object
	.size		_ZN39_INTERNAL_5107210e_4_k_cu_66f3f935_77734cute1_E,(_ZN39_INTERNAL_5107210e_4_k_cu_66f3f935_77734cuda3std3__45__cpo6cbeginE - _ZN39_INTERNAL_5107210e_4_k_cu_66f3f935_77734cute1_E)
_ZN39_INTERNAL_5107210e_4_k_cu_66f3f935_77734cute1_E:
	.zero		1
	.type		_ZN39_INTERNAL_5107210e_4_k_cu_66f3f935_77734cuda3std3__45__cpo6cbeginE,@object
	.size		_ZN39_INTERNAL_5107210e_4_k_cu_66f3f935_77734cuda3std3__45__cpo6cbeginE,(_ZN39_INTERNAL_5107210e_4_k_cu_66f3f935_77734cuda3std3__48in_placeE - _ZN39_INTERNAL_5107210e_4_k_cu_66f3f935_77734cuda3std3__45__cpo6cbeginE)
_ZN39_INTERNAL_5107210e_4_k_cu_66f3f935_77734cuda3std3__45__cpo6cbeginE:
	.zero		1
	.type		_ZN39_INTERNAL_5107210e_4_k_cu_66f3f935_77734cuda3std3__48in_placeE,@object
	.size		_ZN39_INTERNAL_5107210e_4_k_cu_66f3f935_77734cuda3std3__48in_placeE,(_ZN39_INTERNAL_5107210e_4_k_cu_66f3f935_77734cuda3std6ranges3__45__cpo9iter_moveE - _ZN39_INTERNAL_5107210e_4_k_cu_66f3f935_77734cuda3std3__48in_placeE)
_ZN39_INTERNAL_5107210e_4_k_cu_66f3f935_77734cuda3std3__48in_placeE:
	.zero		1
	.type		_ZN39_INTERNAL_5107210e_4_k_cu_66f3f935_77734cuda3std6ranges3__45__cpo9iter_moveE,@object
	.size		_ZN39_INTERNAL_5107210e_4_k_cu_66f3f935_77734cuda3std6ranges3__45__cpo9iter_moveE,(_ZN39_INTERNAL_5107210e_4_k_cu_66f3f935_77734cuda3std3__45__cpo5beginE - _ZN39_INTERNAL_5107210e_4_k_cu_66f3f935_77734cuda3std6ranges3__45__cpo9iter_moveE)
_ZN39_INTERNAL_5107210e_4_k_cu_66f3f935_77734cuda3std6ranges3__45__cpo9iter_moveE:
	.zero		1
	.type		_ZN39_INTERNAL_5107210e_4_k_cu_66f3f935_77734cuda3std3__45__cpo5beginE,@object
	.size		_ZN39_INTERNAL_5107210e_4_k_cu_66f3f935_77734cuda3std3__45__cpo5beginE,(_ZN39_INTERNAL_5107210e_4_k_cu_66f3f935_77734cuda3std3__441_GLOBAL__N__5107210e_4_k_cu_66f3f935_77736ignoreE - _ZN39_INTERNAL_5107210e_4_k_cu_66f3f935_77734cuda3std3__45__cpo5beginE)
_ZN39_INTERNAL_5107210e_4_k_cu_66f3f935_77734cuda3std3__45__cpo5beginE:
	.zero		1
	.type		_ZN39_INTERNAL_5107210e_4_k_cu_66f3f935_77734cuda3std3__441_GLOBAL__N__5107210e_4_k_cu_66f3f935_77736ignoreE,@object
	.size		_ZN39_INTERNAL_5107210e_4_k_cu_66f3f935_77734cuda3std3__441_GLOBAL__N__5107210e_4_k_cu_66f3f935_77736ignoreE,(_ZN39_INTERNAL_5107210e_4_k_cu_66f3f935_77734cute7productE - _ZN39_INTERNAL_5107210e_4_k_cu_66f3f935_77734cuda3std3__441_GLOBAL__N__5107210e_4_k_cu_66f3f935_77736ignoreE)
_ZN39_INTERNAL_5107210e_4_k_cu_66f3f935_77734cuda3std3__441_GLOBAL__N__5107210e_4_k_cu_66f3f935_77736ignoreE:
	.zero		1
	.type		_ZN39_INTERNAL_5107210e_4_k_cu_66f3f935_77734cute7productE,@object
	.size		_ZN39_INTERNAL_5107210e_4_k_cu_66f3f935_77734cute7productE,(_ZN39_INTERNAL_5107210e_4_k_cu_66f3f935_77734cuda3std3__45__cpo3endE - _ZN39_INTERNAL_5107210e_4_k_cu_66f3f935_77734cute7productE)
_ZN39_INTERNAL_5107210e_4_k_cu_66f3f935_77734cute7productE:
	.zero		1
	.type		_ZN39_INTERNAL_5107210e_4_k_cu_66f3f935_77734cuda3std3__45__cpo3endE,@object
	.size		_ZN39_INTERNAL_5107210e_4_k_cu_66f3f935_77734cuda3std3__45__cpo3endE,(_ZN39_INTERNAL_5107210e_4_k_cu_66f3f935_77734cuda3std3__419piecewise_constructE - _ZN39_INTERNAL_5107210e_4_k_cu_66f3f935_77734cuda3std3__45__cpo3endE)
_ZN39_INTERNAL_5107210e_4_k_cu_66f3f935_77734cuda3std3__45__cpo3endE:
	.zero		1
	.type		_ZN39_INTERNAL_5107210e_4_k_cu_66f3f935_77734cuda3std3__419piecewise_constructE,@object
	.size		_ZN39_INTERNAL_5107210e_4_k_cu_66f3f935_77734cuda3std3__419piecewise_constructE,(_ZN39_INTERNAL_5107210e_4_k_cu_66f3f935_77734cuda3std3__45__cpo4cendE - _ZN39_INTERNAL_5107210e_4_k_cu_66f3f935_77734cuda3std3__419piecewise_constructE)
_ZN39_INTERNAL_5107210e_4_k_cu_66f3f935_77734cuda3std3__419piecewise_constructE:
	.zero		1
	.type		_ZN39_INTERNAL_5107210e_4_k_cu_66f3f935_77734cuda3std3__45__cpo4cendE,@object
	.size		_ZN39_INTERNAL_5107210e_4_k_cu_66f3f935_77734cuda3std3__45__cpo4cendE,(_ZN39_INTERNAL_5107210e_4_k_cu_66f3f935_77734cuda3std6ranges3__45__cpo4swapE - _ZN39_INTERNAL_5107210e_4_k_cu_66f3f935_77734cuda3std3__45__cpo4cendE)
_ZN39_INTERNAL_5107210e_4_k_cu_66f3f935_77734cuda3std3__45__cpo4cendE:
	.zero		1
	.type		_ZN39_INTERNAL_5107210e_4_k_cu_66f3f935_77734cuda3std6ranges3__45__cpo4swapE,@object
	.size		_ZN39_INTERNAL_5107210e_4_k_cu_66f3f935_77734cuda3std6ranges3__45__cpo4swapE,(.L_11 - _ZN39_INTERNAL_5107210e_4_k_cu_66f3f935_77734cuda3std6ranges3__45__cpo4swapE)
_ZN39_INTERNAL_5107210e_4_k_cu_66f3f935_77734cuda3std6ranges3__45__cpo4swapE:
	.zero		1
.L_11:


//--------------------- .nv.constant0._ZN7cutlass13device_kernelINS_4gemm6kernel13GemmUniversalIN4cute5tupleIJiiiiEEENS1_10collective13CollectiveMmaINS1_35MainloopSm100TmaUmmaWarpSpecializedILi10ELi2ELi4ENS5_IJNS4_1CILi1EEESB_SB_EEEEENS5_IJNSA_ILi64EEENSA_ILi256EEESE_EEENS_12float_e5m2_tENS5_IJlSB_lEEESH_SI_NS4_8TiledMMAINS4_8MMA_AtomIJNS4_10MMA_TraitsINS4_19SM100_MMA_F8F6F4_SSEJSH_SH_fSE_SF_NS4_17integral_constantINS4_4UMMA5MajorELSP_0EEESQ_NSN_INSO_7ScaleInELSR_0EEESS_EEEEEENS4_6LayoutISC_NS5_IJNSA_ILi0EEESW_SW_EEEEENS5_IJNS4_10UnderscoreESZ_SZ_EEEEENS4_13SM90_TMA_LOADENS4_14ComposedLayoutINS4_7SwizzleILi2ELi4ELi3EEENS4_18smem_ptr_flag_bitsILi8EEENSV_INS5_IJNSA_ILi8EEESE_EEENS5_IJSE_SB_EEEEEEEvNS4_8identityES12_S1C_vS1D_EENS_8epilogue10collective18CollectiveEpilogueINS1F_23Sm100TmaWarpSpecializedILi4ELi2ELi32ELb0ELb0EEEJSG_NS5_IJNSV_ISE_SB_EES1K_EEESH_SI_SH_SI_NS1F_6fusion15FusionCallbacksIS1J_NS1M_17LinearCombinationISH_fSH_fLNS_15FloatRoundStyleE2EEESG_S1L_JEEENS4_5SM1004TMEM4LOAD26SM100_TMEM_LOAD_16dp32b32xES12_S1C_NS4_39AutoVectorizingCopyWithAssumedAlignmentILi128EEENS4_14SM90_TMA_STOREES1C_S1X_S1X_EEEvvEEEEvNT_6ParamsE --------------------------
	.section	.nv.constant0._ZN7cutlass13device_kernelINS_4gemm6kernel13GemmUniversalIN4cute5tupleIJiiiiEEENS1_10collective13CollectiveMmaINS1_35MainloopSm100TmaUmmaWarpSpecializedILi10ELi2ELi4ENS5_IJNS4_1CILi1EEESB_SB_EEEEENS5_IJNSA_ILi64EEENSA_ILi256EEESE_EEENS_12float_e5m2_tENS5_IJlSB_lEEESH_SI_NS4_8TiledMMAINS4_8MMA_AtomIJNS4_10MMA_TraitsINS4_19SM100_MMA_F8F6F4_SSEJSH_SH_fSE_SF_NS4_17integral_constantINS4_4UMMA5MajorELSP_0EEESQ_NSN_INSO_7ScaleInELSR_0EEESS_EEEEEENS4_6LayoutISC_NS5_IJNSA_ILi0EEESW_SW_EEEEENS5_IJNS4_10UnderscoreESZ_SZ_EEEEENS4_13SM90_TMA_LOADENS4_14ComposedLayoutINS4_7SwizzleILi2ELi4ELi3EEENS4_18smem_ptr_flag_bitsILi8EEENSV_INS5_IJNSA_ILi8EEESE_EEENS5_IJSE_SB_EEEEEEEvNS4_8identityES12_S1C_vS1D_EENS_8epilogue10collective18CollectiveEpilogueINS1F_23Sm100TmaWarpSpecializedILi4ELi2ELi32ELb0ELb0EEEJSG_NS5_IJNSV_ISE_SB_EES1K_EEESH_SI_SH_SI_NS1F_6fusion15FusionCallbacksIS1J_NS1M_17LinearCombinationISH_fSH_fLNS_15FloatRoundStyleE2EEESG_S1L_JEEENS4_5SM1004TMEM4LOAD26SM100_TMEM_LOAD_16dp32b32xES12_S1C_NS4_39AutoVectorizingCopyWithAssumedAlignmentILi128EEENS4_14SM90_TMA_STOREES1C_S1X_S1X_EEEvvEEEEvNT_6ParamsE,"a",@progbits
	.sectionflags	@""
	.align	4
.nv.constant0._ZN7cutlass13device_kernelINS_4gemm6kernel13GemmUniversalIN4cute5tupleIJiiiiEEENS1_10collective13CollectiveMmaINS1_35MainloopSm100TmaUmmaWarpSpecializedILi10ELi2ELi4ENS5_IJNS4_1CILi1EEESB_SB_EEEEENS5_IJNSA_ILi64EEENSA_ILi256EEESE_EEENS_12float_e5m2_tENS5_IJlSB_lEEESH_SI_NS4_8TiledMMAINS4_8MMA_AtomIJNS4_10MMA_TraitsINS4_19SM100_MMA_F8F6F4_SSEJSH_SH_fSE_SF_NS4_17integral_constantINS4_4UMMA5MajorELSP_0EEESQ_NSN_INSO_7ScaleInELSR_0EEESS_EEEEEENS4_6LayoutISC_NS5_IJNSA_ILi0EEESW_SW_EEEEENS5_IJNS4_10UnderscoreESZ_SZ_EEEEENS4_13SM90_TMA_LOADENS4_14ComposedLayoutINS4_7SwizzleILi2ELi4ELi3EEENS4_18smem_ptr_flag_bitsILi8EEENSV_INS5_IJNSA_ILi8EEESE_EEENS5_IJSE_SB_EEEEEEEvNS4_8identityES12_S1C_vS1D_EENS_8epilogue10collective18CollectiveEpilogueINS1F_23Sm100TmaWarpSpecializedILi4ELi2ELi32ELb0ELb0EEEJSG_NS5_IJNSV_ISE_SB_EES1K_EEESH_SI_SH_SI_NS1F_6fusion15FusionCallbacksIS1J_NS1M_17LinearCombinationISH_fSH_fLNS_15FloatRoundStyleE2EEESG_S1L_JEEENS4_5SM1004TMEM4LOAD26SM100_TMEM_LOAD_16dp32b32xES12_S1C_NS4_39AutoVectorizingCopyWithAssumedAlignmentILi128EEENS4_14SM90_TMA_STOREES1C_S1X_S1X_EEEvvEEEEvNT_6ParamsE:
	.zero		2944


//--------------------- SYMBOLS --------------------------

	.type		.nv.reservedSmem.offset0,@object
	.size		.nv.reservedSmem.offset0,0x4
	.type		.nv.reservedSmem.cap,@object
	.size		.nv.reservedSmem.cap,0x4
	.type		__assertfail,@function
